	.target	sm_90a

	.elftype	@"ET_EXEC"


//--------------------- .note.nv.tkinfo           --------------------------
	.section	.note.nv.tkinfo,"",@"SHT_NOTE"
	.sectionflags	@"SHF_NOTE_NV_TKINFO"
	.tkinfo
        /*0018*/ 	.word	0x00000002
        /*0030*/ 	.string	""
        /*0030*/ 	.string	"ptxas"
        /*0030*/ 	.string	"Cuda compilation tools, release 13.0, V13.0.88"
        /*0030*/ 	.string	"Build cuda_13.0.r13.0/compiler.36424714_0"
        /*0030*/ 	.string	"-v  -suppress-debug-info  -lineinfo  -arch sm_90a "



//--------------------- .note.nv.cuinfo           --------------------------
	.section	.note.nv.cuinfo,"",@"SHT_NOTE"
	.sectionflags	@"SHF_NOTE_NV_CUINFO"
        /*0018*/ 	.short	0x0002
        /*001a*/ 	.short	0x005a
        /*001c*/ 	.short	0x0082
	.zero		2


//--------------------- .nv.info                  --------------------------
	.section	.nv.info,"",@"SHT_CUDA_INFO"
	.align	4


	//----- nvinfo : EIATTR_REGCOUNT
	.align		4
        /*0000*/ 	.byte	0x04, 0x2f
        /*0002*/ 	.short	(.L_1 - .L_0)
	.align		4
.L_0:
        /*0004*/ 	.word	index@(matmul_kernel)
        /*0008*/ 	.word	0x000000ff


	//----- nvinfo : EIATTR_FRAME_SIZE
	.align		4
.L_1:
        /*000c*/ 	.byte	0x04, 0x11
        /*000e*/ 	.short	(.L_3 - .L_2)
	.align		4
.L_2:
        /*0010*/ 	.word	index@(matmul_kernel)
        /*0014*/ 	.word	0x000005b0


	//----- nvinfo : EIATTR_MIN_STACK_SIZE
	.align		4
.L_3:
        /*0018*/ 	.byte	0x04, 0x12
        /*001a*/ 	.short	(.L_5 - .L_4)
	.align		4
.L_4:
        /*001c*/ 	.word	index@(matmul_kernel)
        /*0020*/ 	.word	0x000005b0
.L_5:


//--------------------- .nv.compat                --------------------------
	.section	.nv.compat,"",@"SHT_CUDA_COMPAT_INFO"
	.align	4
        /*0000*/ 	.byte	0x02, 0x09, 0x01, 0x00, 0x02, 0x02, 0x04, 0x00, 0x02, 0x05, 0x05, 0x00, 0x03, 0x07, 0x01, 0x01
        /*0010*/ 	.byte	0x02, 0x03, 0x00, 0x00, 0x02, 0x06, 0x01, 0x00, 0x04, 0x0b, 0x08, 0x00, 0x00, 0x00, 0x00, 0x00
        /*0020*/ 	.byte	0x00, 0x00, 0x00, 0x00


//--------------------- .nv.info.matmul_kernel    --------------------------
	.section	.nv.info.matmul_kernel,"",@"SHT_CUDA_INFO"
	.sectionflags	@""
	.align	4


	//----- nvinfo : EIATTR_CUDA_API_VERSION
	.align		4
        /*0000*/ 	.byte	0x04, 0x37
        /*0002*/ 	.short	(.L_7 - .L_6)
.L_6:
        /*0004*/ 	.word	0x00000082


	//----- nvinfo : EIATTR_KPARAM_INFO
	.align		4
.L_7:
        /*0008*/ 	.byte	0x04, 0x17
        /*000a*/ 	.short	(.L_9 - .L_8)
.L_8:
        /*000c*/ 	.word	0x00000000
        /*0010*/ 	.short	0x000d
        /*0012*/ 	.short	0x0048
        /*0014*/ 	.byte	0x00, 0xf4, 0x21, 0x00


	//----- nvinfo : EIATTR_KPARAM_INFO
	.align		4
.L_9:
        /*0018*/ 	.byte	0x04, 0x17
        /*001a*/ 	.short	(.L_11 - .L_10)
.L_10:
        /*001c*/ 	.word	0x00000000
        /*0020*/ 	.short	0x000c
        /*0022*/ 	.short	0x0040
        /*0024*/ 	.byte	0x00, 0xf4, 0x21, 0x00


	//----- nvinfo : EIATTR_KPARAM_INFO
	.align		4
.L_11:
        /*0028*/ 	.byte	0x04, 0x17
        /*002a*/ 	.short	(.L_13 - .L_12)
.L_12:
        /*002c*/ 	.word	0x00000000
        /*0030*/ 	.short	0x000b
        /*0032*/ 	.short	0x0038
        /*0034*/ 	.byte	0x00, 0xf0, 0x11, 0x00


	//----- nvinfo : EIATTR_KPARAM_INFO
	.align		4
.L_13:
        /*0038*/ 	.byte	0x04, 0x17
        /*003a*/ 	.short	(.L_15 - .L_14)
.L_14:
        /*003c*/ 	.word	0x00000000
        /*0040*/ 	.short	0x000a
        /*0042*/ 	.short	0x0034
        /*0044*/ 	.byte	0x00, 0xf0, 0x11, 0x00


	//----- nvinfo : EIATTR_KPARAM_INFO
	.align		4
.L_15:
        /*0048*/ 	.byte	0x04, 0x17
        /*004a*/ 	.short	(.L_17 - .L_16)
.L_16:
        /*004c*/ 	.word	0x00000000
        /*0050*/ 	.short	0x0009
        /*0052*/ 	.short	0x0030
        /*0054*/ 	.byte	0x00, 0xf0, 0x11, 0x00


	//----- nvinfo : EIATTR_KPARAM_INFO
	.align		4
.L_17:
        /*0058*/ 	.byte	0x04, 0x17
        /*005a*/ 	.short	(.L_19 - .L_18)
.L_18:
        /*005c*/ 	.word	0x00000000
        /*0060*/ 	.short	0x0008
        /*0062*/ 	.short	0x002c
        /*0064*/ 	.byte	0x00, 0xf0, 0x11, 0x00


	//----- nvinfo : EIATTR_KPARAM_INFO
	.align		4
.L_19:
        /*0068*/ 	.byte	0x04, 0x17
        /*006a*/ 	.short	(.L_21 - .L_20)
.L_20:
        /*006c*/ 	.word	0x00000000
        /*0070*/ 	.short	0x0007
        /*0072*/ 	.short	0x0028
        /*0074*/ 	.byte	0x00, 0xf0, 0x11, 0x00


	//----- nvinfo : EIATTR_KPARAM_INFO
	.align		4
.L_21:
        /*0078*/ 	.byte	0x04, 0x17
        /*007a*/ 	.short	(.L_23 - .L_22)
.L_22:
        /*007c*/ 	.word	0x00000000
        /*0080*/ 	.short	0x0006
        /*0082*/ 	.short	0x0024
        /*0084*/ 	.byte	0x00, 0xf0, 0x11, 0x00


	//----- nvinfo : EIATTR_KPARAM_INFO
	.align		4
.L_23:
        /*0088*/ 	.byte	0x04, 0x17
        /*008a*/ 	.short	(.L_25 - .L_24)
.L_24:
        /*008c*/ 	.word	0x00000000
        /*0090*/ 	.short	0x0005
        /*0092*/ 	.short	0x0020
        /*0094*/ 	.byte	0x00, 0xf0, 0x11, 0x00


	//----- nvinfo : EIATTR_KPARAM_INFO
	.align		4
.L_25:
        /*0098*/ 	.byte	0x04, 0x17
        /*009a*/ 	.short	(.L_27 - .L_26)
.L_26:
        /*009c*/ 	.word	0x00000000
        /*00a0*/ 	.short	0x0004
        /*00a2*/ 	.short	0x001c
        /*00a4*/ 	.byte	0x00, 0xf0, 0x11, 0x00


	//----- nvinfo : EIATTR_KPARAM_INFO
	.align		4
.L_27:
        /*00a8*/ 	.byte	0x04, 0x17
        /*00aa*/ 	.short	(.L_29 - .L_28)
.L_28:
        /*00ac*/ 	.word	0x00000000
        /*00b0*/ 	.short	0x0003
        /*00b2*/ 	.short	0x0018
        /*00b4*/ 	.byte	0x00, 0xf0, 0x11, 0x00


	//----- nvinfo : EIATTR_KPARAM_INFO
	.align		4
.L_29:
        /*00b8*/ 	.byte	0x04, 0x17
        /*00ba*/ 	.short	(.L_31 - .L_30)
.L_30:
        /*00bc*/ 	.word	0x00000000
        /*00c0*/ 	.short	0x0002
        /*00c2*/ 	.short	0x0010
        /*00c4*/ 	.byte	0x00, 0xf4, 0x21, 0x00


	//----- nvinfo : EIATTR_KPARAM_INFO
	.align		4
.L_31:
        /*00c8*/ 	.byte	0x04, 0x17
        /*00ca*/ 	.short	(.L_33 - .L_32)
.L_32:
        /*00cc*/ 	.word	0x00000000
        /*00d0*/ 	.short	0x0001
        /*00d2*/ 	.short	0x0008
        /*00d4*/ 	.byte	0x00, 0xf4, 0x21, 0x00


	//----- nvinfo : EIATTR_KPARAM_INFO
	.align		4
.L_33:
        /*00d8*/ 	.byte	0x04, 0x17
        /*00da*/ 	.short	(.L_35 - .L_34)
.L_34:
        /*00dc*/ 	.word	0x00000000
        /*00e0*/ 	.short	0x0000
        /*00e2*/ 	.short	0x0000
        /*00e4*/ 	.byte	0x00, 0xf4, 0x21, 0x00


	//----- nvinfo : EIATTR_EXPLICIT_CLUSTER
	.align		4
.L_35:
        /*00e8*/ 	.byte	0x01, 0x3e
	.zero		2


	//----- nvinfo : EIATTR_CTA_PER_CLUSTER
	.align		4
        /*00ec*/ 	.byte	0x04, 0x3d
        /*00ee*/ 	.short	(.L_37 - .L_36)
.L_36:
        /*00f0*/ 	.word	0x00000002
        /*00f4*/ 	.word	0x00000001
        /*00f8*/ 	.word	0x00000001


	//----- nvinfo : EIATTR_SPARSE_MMA_MASK
	.align		4
.L_37:
        /*00fc*/ 	.byte	0x03, 0x50
        /*00fe*/ 	.short	0x0000


	//----- nvinfo : EIATTR_MAXREG_COUNT
	.align		4
        /*0100*/ 	.byte	0x03, 0x1b
        /*0102*/ 	.short	0x00ff


	//----- nvinfo : EIATTR_NUM_BARRIERS
	.align		4
        /*0104*/ 	.byte	0x02, 0x4c
        /*0106*/ 	.byte	0x01
	.zero		1


	//----- nvinfo : EIATTR_ANNOTATIONS
	.align		4
        /*0108*/ 	.byte	0x04, 0x55
        /*010a*/ 	.short	(.L_39 - .L_38)


	//   ....[0]....
.L_38:
        /*010c*/ 	.word	0x00000001
        /*0110*/ 	.byte	0xf0, 0x09, 0x00, 0x00, 0x01, 0x00, 0x00, 0x00, 0x30, 0x2a, 0x00, 0x00, 0x01, 0x00, 0x00, 0x00
        /* <DEDUP_REMOVED lines=272> */
        /*1220*/ 	.byte	0x60, 0x88, 0x00, 0x00


	//----- nvinfo : EIATTR_MERCURY_ISA_VERSION
	.align		4
.L_39:
        /*1224*/ 	.byte	0x03, 0x5f
        /*1226*/ 	.short	0x0101


	//----- nvinfo : EIATTR_EXIT_INSTR_OFFSETS
	.align		4
        /*1228*/ 	.byte	0x04, 0x1c
        /*122a*/ 	.short	(.L_41 - .L_40)


	//   ....[0]....
.L_40:
        /*122c*/ 	.word	0x00010740


	//   ....[1]....
        /*1230*/ 	.word	0x00010770


	//----- nvinfo : EIATTR_REQNTID
	.align		4
.L_41:
        /*1234*/ 	.byte	0x04, 0x10
        /*1236*/ 	.short	(.L_43 - .L_42)
.L_42:
        /*1238*/ 	.word	0x00000080
        /*123c*/ 	.word	0x00000001
        /*1240*/ 	.word	0x00000001


	//----- nvinfo : EIATTR_CBANK_PARAM_SIZE
	.align		4
.L_43:
        /*1244*/ 	.byte	0x03, 0x19
        /*1246*/ 	.short	0x0050


	//----- nvinfo : EIATTR_PARAM_CBANK
	.align		4
        /*1248*/ 	.byte	0x04, 0x0a
        /*124a*/ 	.short	(.L_45 - .L_44)
	.align		4
.L_44:
        /*124c*/ 	.word	index@(.nv.constant0.matmul_kernel)
        /*1250*/ 	.short	0x0210
        /*1252*/ 	.short	0x0050


	//----- nvinfo : EIATTR_SW_WAR
	.align		4
.L_45:
        /*1254*/ 	.byte	0x04, 0x36
        /*1256*/ 	.short	(.L_47 - .L_46)
.L_46:
        /*1258*/ 	.word	0x00000008
.L_47:


//--------------------- .nv.callgraph             --------------------------
	.section	.nv.callgraph,"",@"SHT_CUDA_CALLGRAPH"
	.align	4
	.sectionentsize	8
	.align		4
        /*0000*/ 	.word	0x00000000
	.align		4
        /*0004*/ 	.word	0xffffffff
	.align		4
        /*0008*/ 	.word	0x00000000
	.align		4
        /*000c*/ 	.word	0xfffffffe
	.align		4
        /*0010*/ 	.word	0x00000000
	.align		4
        /*0014*/ 	.word	0xfffffffd
	.align		4
        /*0018*/ 	.word	0x00000000
	.align		4
        /*001c*/ 	.word	0xfffffffc


//--------------------- .text.matmul_kernel       --------------------------
	.section	.text.matmul_kernel,"ax",@progbits
	.align	128
        .global         matmul_kernel
        .type           matmul_kernel,@function
        .size           matmul_kernel,(.L_x_3 - matmul_kernel)
        .other          matmul_kernel,@"STO_CUDA_ENTRY STV_DEFAULT"
matmul_kernel:
.text.matmul_kernel:
[----:B------:R-:W0:Y:S08]  /*0000*/  LDC R1, c[0x0][0x28] ;  /* 0x00000a00ff017b82 */ /* 0x000e300000000800 */
[----:B------:R-:W1:Y:S01]  /*0010*/  LDC.64 R24, c[0x0][0x228] ;  /* 0x00008a00ff187b82 */ /* 0x000e620000000a00 */
[----:B------:R-:W2:Y:S01]  /*0020*/  S2R R30, SR_TID.X ;  /* 0x00000000001e7919 */ /* 0x000ea20000002100 */
[----:B------:R-:W-:Y:S01]  /*0030*/  UMOV UR6, 0x400 ;  /* 0x0000040000067882 */ /* 0x000fe20000000000 */
[----:B------:R-:W-:Y:S01]  /*0040*/  ULDC.64 UR16, c[0x0][0x208] ;  /* 0x0000820000107ab9 */ /* 0x000fe20000000a00 */
[----:B0-----:R-:W-:Y:S01]  /*0050*/  VIADD R1, R1, 0xfffffa50 ;  /* 0xfffffa5001017836 */ /* 0x001fe20000000000 */
[----:B------:R-:W-:-:S02]  /*0060*/  CS2R R36, SRZ ;  /* 0x0000000000247805 */ /* 0x000fc4000001ff00 */
[----:B------:R-:W-:Y:S02]  /*0070*/  CS2R R38, SRZ ;  /* 0x0000000000267805 */ /* 0x000fe4000001ff00 */
[----:B------:R-:W-:Y:S01]  /*0080*/  CS2R R40, SRZ ;  /* 0x0000000000287805 */ /* 0x000fe2000001ff00 */
[----:B------:R-:W0:Y:S01]  /*0090*/  S2UR UR4, SR_CTAID.X ;  /* 0x00000000000479c3 */ /* 0x000e220000002500 */
[----:B------:R-:W-:Y:S02]  /*00a0*/  CS2R R42, SRZ ;  /* 0x00000000002a7805 */ /* 0x000fe4000001ff00 */
[----:B------:R-:W-:Y:S02]  /*00b0*/  CS2R R144, SRZ ;  /* 0x0000000000907805 */ /* 0x000fe4000001ff00 */
[----:B------:R-:W-:Y:S02]  /*00c0*/  CS2R R146, SRZ ;  /* 0x0000000000927805 */ /* 0x000fe4000001ff00 */
[----:B------:R-:W-:-:S02]  /*00d0*/  CS2R R96, SRZ ;  /* 0x0000000000607805 */ /* 0x000fc4000001ff00 */
[----:B------:R-:W-:Y:S02]  /*00e0*/  CS2R R98, SRZ ;  /* 0x0000000000627805 */ /* 0x000fe4000001ff00 */
[----:B------:R-:W-:Y:S02]  /*00f0*/  CS2R R140, SRZ ;  /* 0x00000000008c7805 */ /* 0x000fe4000001ff00 */
[----:B------:R-:W-:Y:S01]  /*0100*/  CS2R R142, SRZ ;  /* 0x00000000008e7805 */ /* 0x000fe2000001ff00 */
[----:B------:R-:W3:Y:S01]  /*0110*/  LDC R26, c[0x0][0x230] ;  /* 0x00008c00ff1a7b82 */ /* 0x000ee20000000800 */
[----:B------:R-:W-:Y:S02]  /*0120*/  CS2R R100, SRZ ;  /* 0x0000000000647805 */ /* 0x000fe4000001ff00 */
[----:B------:R-:W-:Y:S02]  /*0130*/  CS2R R102, SRZ ;  /* 0x0000000000667805 */ /* 0x000fe4000001ff00 */
[----:B------:R-:W-:-:S02]  /*0140*/  CS2R R104, SRZ ;  /* 0x0000000000687805 */ /* 0x000fc4000001ff00 */
[----:B------:R-:W-:Y:S02]  /*0150*/  CS2R R106, SRZ ;  /* 0x00000000006a7805 */ /* 0x000fe4000001ff00 */
[----:B------:R-:W-:Y:S02]  /*0160*/  CS2R R136, SRZ ;  /* 0x0000000000887805 */ /* 0x000fe4000001ff00 */
[----:B------:R-:W-:Y:S02]  /*0170*/  CS2R R138, SRZ ;  /* 0x00000000008a7805 */ /* 0x000fe4000001ff00 */
[----:B------:R-:W-:Y:S01]  /*0180*/  CS2R R132, SRZ ;  /* 0x0000000000847805 */ /* 0x000fe2000001ff00 */
[----:B-1----:R-:W-:Y:S01]  /*0190*/  VIADD R0, R25, 0x7f ;  /* 0x0000007f19007836 */ /* 0x002fe20000000000 */
[----:B------:R-:W1:Y:S01]  /*01a0*/  S2UR UR7, SR_CgaCtaId ;  /* 0x00000000000779c3 */ /* 0x000e620000008800 */
[----:B------:R-:W-:Y:S02]  /*01b0*/  CS2R R134, SRZ ;  /* 0x0000000000867805 */ /* 0x000fe4000001ff00 */
[----:B------:R-:W-:-:S02]  /*01c0*/  CS2R R108, SRZ ;  /* 0x00000000006c7805 */ /* 0x000fc4000001ff00 */
[----:B------:R-:W-:Y:S02]  /*01d0*/  CS2R R110, SRZ ;  /* 0x00000000006e7805 */ /* 0x000fe4000001ff00 */
[----:B------:R-:W-:Y:S02]  /*01e0*/  SHF.R.S32.HI R3, RZ, 0x1f, R0 ;  /* 0x0000001fff037819 */ /* 0x000fe40000011400 */
[----:B------:R-:W-:Y:S02]  /*01f0*/  CS2R R44, SRZ ;  /* 0x00000000002c7805 */ /* 0x000fe4000001ff00 */
[----:B------:R-:W-:Y:S02]  /*0200*/  CS2R R46, SRZ ;  /* 0x00000000002e7805 */ /* 0x000fe4000001ff00 */
[----:B0-----:R-:W-:Y:S01]  /*0210*/  I2FP.F32.U32 R5, UR4 ;  /* 0x0000000400057c45 */ /* 0x001fe20008201000 */
[----:B------:R-:W-:Y:S01]  /*0220*/  ULDC UR4, c[0x0][0x150] ;  /* 0x0000540000047ab9 */ /* 0x000fe20000000800 */
[----:B------:R-:W-:-:S02]  /*0230*/  LEA.HI R3, R3, R0, RZ, 0x7 ;  /* 0x0000000003037211 */ /* 0x000fc400078f38ff */
[----:B------:R-:W-:Y:S02]  /*0240*/  CS2R R112, SRZ ;  /* 0x0000000000707805 */ /* 0x000fe4000001ff00 */
[----:B--2---:R-:W-:Y:S01]  /*0250*/  LOP3.LUT R231, R30, 0x7f, RZ, 0xc0, !PT ;  /* 0x0000007f1ee77812 */ /* 0x004fe200078ec0ff */
[----:B------:R-:W-:Y:S01]  /*0260*/  FMUL R5, R5, UR4 ;  /* 0x0000000405057c20 */ /* 0x000fe20008400000 */
[----:B------:R-:W-:Y:S02]  /*0270*/  SHF.R.S32.HI R3, RZ, 0x7, R3 ;  /* 0x00000007ff037819 */ /* 0x000fe40000011403 */
[----:B------:R-:W-:Y:S01]  /*0280*/  CS2R R114, SRZ ;  /* 0x0000000000727805 */ /* 0x000fe2000001ff00 */
[----:B---3--:R-:W-:Y:S01]  /*0290*/  VIADD R26, R26, 0x1f ;  /* 0x0000001f1a1a7836 */ /* 0x008fe20000000000 */
[----:B------:R-:W-:Y:S02]  /*02a0*/  CS2R R48, SRZ ;  /* 0x0000000000307805 */ /* 0x000fe4000001ff00 */
[----:B------:R-:W-:Y:S01]  /*02b0*/  CS2R R50, SRZ ;  /* 0x0000000000327805 */ /* 0x000fe2000001ff00 */
[----:B------:R-:W-:Y:S01]  /*02c0*/  IMAD.SHL.U32 R4, R3, 0x8, RZ ;  /* 0x0000000803047824 */ /* 0x000fe200078e00ff */
[----:B------:R-:W0:Y:S01]  /*02d0*/  F2I.U32.TRUNC.NTZ R5, R5 ;  /* 0x0000000500057305 */ /* 0x000e22000020f000 */
[----:B------:R-:W-:-:S02]  /*02e0*/  CS2R R116, SRZ ;  /* 0x0000000000747805 */ /* 0x000fc4000001ff00 */
[----:B------:R-:W-:Y:S02]  /*02f0*/  CS2R R118, SRZ ;  /* 0x0000000000767805 */ /* 0x000fe4000001ff00 */
[----:B------:R-:W-:Y:S02]  /*0300*/  CS2R R52, SRZ ;  /* 0x0000000000347805 */ /* 0x000fe4000001ff00 */
[----:B------:R-:W-:Y:S01]  /*0310*/  IABS R7, R4 ;  /* 0x0000000400077213 */ /* 0x000fe20000000000 */
[----:B-1----:R-:W-:Y:S01]  /*0320*/  USHF.L.U32 UR5, UR7, 0x8, URZ ;  /* 0x0000000807057899 */ /* 0x002fe2000800063f */
[----:B------:R-:W-:Y:S01]  /*0330*/  CS2R R54, SRZ ;  /* 0x0000000000367805 */ /* 0x000fe2000001ff00 */
[----:B------:R-:W-:Y:S01]  /*0340*/  ULEA UR6, UR7, UR6, 0x18 ;  /* 0x0000000607067291 */ /* 0x000fe2000f8ec03f */
[----:B------:R-:W1:Y:S01]  /*0350*/  I2F.RP R0, R7 ;  /* 0x0000000700007306 */ /* 0x000e620000209400 */
[----:B------:R-:W-:Y:S01]  /*0360*/  ULOP3.LUT UR5, UR5, 0x100, URZ, 0xc0, !UPT ;  /* 0x0000010005057892 */ /* 0x000fe2000f8ec03f */
[----:B------:R-:W-:-:S02]  /*0370*/  CS2R R120, SRZ ;  /* 0x0000000000787805 */ /* 0x000fc4000001ff00 */
[----:B------:R-:W-:Y:S02]  /*0380*/  CS2R R122, SRZ ;  /* 0x00000000007a7805 */ /* 0x000fe4000001ff00 */
[----:B------:R-:W-:Y:S02]  /*0390*/  CS2R R56, SRZ ;  /* 0x0000000000387805 */ /* 0x000fe4000001ff00 */
[----:B------:R-:W-:Y:S02]  /*03a0*/  CS2R R58, SRZ ;  /* 0x00000000003a7805 */ /* 0x000fe4000001ff00 */
[----:B------:R-:W-:Y:S02]  /*03b0*/  CS2R R124, SRZ ;  /* 0x00000000007c7805 */ /* 0x000fe4000001ff00 */
[----:B0-----:R-:W-:Y:S02]  /*03c0*/  IABS R11, R5 ;  /* 0x00000005000b7213 */ /* 0x001fe40000000000 */
[----:B------:R-:W-:-:S02]  /*03d0*/  CS2R R126, SRZ ;  /* 0x00000000007e7805 */ /* 0x000fc4000001ff00 */
[----:B------:R-:W-:Y:S02]  /*03e0*/  CS2R R60, SRZ ;  /* 0x00000000003c7805 */ /* 0x000fe4000001ff00 */
[----:B------:R-:W-:Y:S02]  /*03f0*/  CS2R R62, SRZ ;  /* 0x00000000003e7805 */ /* 0x000fe4000001ff00 */
[----:B------:R-:W-:Y:S02]  /*0400*/  CS2R R128, SRZ ;  /* 0x0000000000807805 */ /* 0x000fe4000001ff00 */
[----:B------:R-:W-:Y:S02]  /*0410*/  CS2R R130, SRZ ;  /* 0x0000000000827805 */ /* 0x000fe4000001ff00 */
[----:B------:R-:W-:Y:S02]  /*0420*/  CS2R R64, SRZ ;  /* 0x0000000000407805 */ /* 0x000fe4000001ff00 */
[----:B------:R-:W-:Y:S01]  /*0430*/  CS2R R66, SRZ ;  /* 0x0000000000427805 */ /* 0x000fe2000001ff00 */
[----:B-1----:R-:W0:Y:S01]  /*0440*/  MUFU.RCP R0, R0 ;  /* 0x0000000000007308 */ /* 0x002e220000001000 */
[----:B------:R-:W-:-:S02]  /*0450*/  CS2R R84, SRZ ;  /* 0x0000000000547805 */ /* 0x000fc4000001ff00 */
[----:B------:R-:W-:Y:S02]  /*0460*/  CS2R R86, SRZ ;  /* 0x0000000000567805 */ /* 0x000fe4000001ff00 */
[----:B------:R-:W-:Y:S02]  /*0470*/  CS2R R68, SRZ ;  /* 0x0000000000447805 */ /* 0x000fe4000001ff00 */
[----:B------:R-:W-:Y:S02]  /*0480*/  CS2R R70, SRZ ;  /* 0x0000000000467805 */ /* 0x000fe4000001ff00 */
[----:B------:R-:W-:Y:S02]  /*0490*/  CS2R R80, SRZ ;  /* 0x0000000000507805 */ /* 0x000fe4000001ff00 */
[----:B------:R-:W-:Y:S02]  /*04a0*/  CS2R R82, SRZ ;  /* 0x0000000000527805 */ /* 0x000fe4000001ff00 */
        /* <DEDUP_REMOVED lines=9> */
[----:B------:R-:W-:Y:S01]  /*0540*/  CS2R R18, SRZ ;  /* 0x0000000000127805 */ /* 0x000fe2000001ff00 */
[----:B0-----:R-:W-:Y:S01]  /*0550*/  VIADD R2, R0, 0xffffffe ;  /* 0x0ffffffe00027836 */ /* 0x001fe20000000000 */
[----:B------:R-:W-:Y:S02]  /*0560*/  IABS R0, R4 ;  /* 0x0000000400007213 */ /* 0x000fe40000000000 */
[----:B------:R-:W-:Y:S02]  /*0570*/  CS2R R216, SRZ ;  /* 0x0000000000d87805 */ /* 0x000fe4000001ff00 */
[----:B------:R-:W-:Y:S01]  /*0580*/  CS2R R218, SRZ ;  /* 0x0000000000da7805 */ /* 0x000fe2000001ff00 */
[----:B------:R0:W1:Y:S01]  /*0590*/  F2I.FTZ.U32.TRUNC.NTZ R3, R2 ;  /* 0x0000000200037305 */ /* 0x000062000021f000 */
[----:B------:R-:W-:-:S02]  /*05a0*/  IMAD.MOV R0, RZ, RZ, -R0 ;  /* 0x000000ffff007224 */ /* 0x000fc400078e0a00 */
[----:B0-----:R-:W-:Y:S02]  /*05b0*/  IMAD.MOV.U32 R2, RZ, RZ, RZ ;  /* 0x000000ffff027224 */ /* 0x001fe400078e00ff */
[----:B-1----:R-:W-:-:S04]  /*05c0*/  IMAD.MOV R6, RZ, RZ, -R3 ;  /* 0x000000ffff067224 */ /* 0x002fc800078e0a03 */
[----:B------:R-:W-:-:S04]  /*05d0*/  IMAD R9, R6, R7, RZ ;  /* 0x0000000706097224 */ /* 0x000fc800078e02ff */
[----:B------:R-:W-:-:S06]  /*05e0*/  IMAD.HI.U32 R2, R3, R9, R2 ;  /* 0x0000000903027227 */ /* 0x000fcc00078e0002 */
[----:B------:R-:W-:-:S04]  /*05f0*/  IMAD.HI.U32 R2, R2, R11, RZ ;  /* 0x0000000b02027227 */ /* 0x000fc800078e00ff */
[----:B------:R-:W-:-:S05]  /*0600*/  IMAD R0, R2, R0, R11 ;  /* 0x0000000002007224 */ /* 0x000fca00078e020b */
[----:B------:R-:W-:-:S13]  /*0610*/  ISETP.GT.U32.AND P1, PT, R7, R0, PT ;  /* 0x000000000700720c */ /* 0x000fda0003f24070 */
[----:B------:R-:W-:Y:S02]  /*0620*/  @!P1 IMAD.IADD R0, R0, 0x1, -R7 ;  /* 0x0000000100009824 */ /* 0x000fe400078e0a07 */
[----:B------:R-:W-:Y:S01]  /*0630*/  @!P1 VIADD R2, R2, 0x1 ;  /* 0x0000000102029836 */ /* 0x000fe20000000000 */
[----:B------:R-:W-:Y:S02]  /*0640*/  ISETP.NE.AND P1, PT, R4, RZ, PT ;  /* 0x000000ff0400720c */ /* 0x000fe40003f25270 */
[----:B------:R-:W-:Y:S02]  /*0650*/  ISETP.GE.U32.AND P0, PT, R0, R7, PT ;  /* 0x000000070000720c */ /* 0x000fe40003f06070 */
[----:B------:R-:W-:-:S04]  /*0660*/  LOP3.LUT R0, R5, R4, RZ, 0x3c, !PT ;  /* 0x0000000405007212 */ /* 0x000fc800078e3cff */
[----:B------:R-:W-:Y:S01]  /*0670*/  ISETP.GE.AND P2, PT, R0, RZ, PT ;  /* 0x000000ff0000720c */ /* 0x000fe20003f46270 */
[----:B------:R-:W-:-:S05]  /*0680*/  VIADD R0, R24, 0x1ff ;  /* 0x000001ff18007836 */ /* 0x000fca0000000000 */
[----:B------:R-:W-:Y:S01]  /*0690*/  SHF.R.S32.HI R3, RZ, 0x1f, R0 ;  /* 0x0000001fff037819 */ /* 0x000fe20000011400 */
[----:B------:R-:W-:-:S03]  /*06a0*/  @P0 VIADD R2, R2, 0x1 ;  /* 0x0000000102020836 */ /* 0x000fc60000000000 */
[----:B------:R-:W-:-:S03]  /*06b0*/  LEA.HI R3, R3, R0, RZ, 0x9 ;  /* 0x0000000003037211 */ /* 0x000fc600078f48ff */
[----:B------:R-:W-:Y:S01]  /*06c0*/  @!P2 IMAD.MOV R2, RZ, RZ, -R2 ;  /* 0x000000ffff02a224 */ /* 0x000fe200078e0a02 */
[----:B------:R-:W-:-:S05]  /*06d0*/  @!P1 LOP3.LUT R2, RZ, R4, RZ, 0x33, !PT ;  /* 0x00000004ff029212 */ /* 0x000fca00078e33ff */
[----:B------:R-:W-:Y:S02]  /*06e0*/  IMAD.SHL.U32 R6, R2, 0x8, RZ ;  /* 0x0000000802067824 */ /* 0x000fe400078e00ff */
[----:B------:R-:W-:-:S03]  /*06f0*/  IMAD.MOV R2, RZ, RZ, -R2 ;  /* 0x000000ffff027224 */ /* 0x000fc600078e0a02 */
[----:B------:R-:W-:Y:S01]  /*0700*/  LEA.HI.SX32 R3, R3, -R6, 0x17 ;  /* 0x8000000603037211 */ /* 0x000fe200078fbaff */
[----:B------:R-:W-:-:S03]  /*0710*/  IMAD R4, R4, R2, R5 ;  /* 0x0000000204047224 */ /* 0x000fc600078e0205 */
[----:B------:R-:W-:Y:S02]  /*0720*/  VIMNMX R11, R3, 0x8, PT ;  /* 0x00000008030b7848 */ /* 0x000fe40003fe0100 */
[----:B------:R-:W-:Y:S02]  /*0730*/  IABS R9, R4 ;  /* 0x0000000400097213 */ /* 0x000fe40000000000 */
[----:B------:R-:W-:-:S04]  /*0740*/  IABS R7, R11 ;  /* 0x0000000b00077213 */ /* 0x000fc80000000000 */
[----:B------:R-:W0:Y:S08]  /*0750*/  I2F.RP R0, R7 ;  /* 0x0000000700007306 */ /* 0x000e300000209400 */
[----:B0-----:R-:W0:Y:S02]  /*0760*/  MUFU.RCP R0, R0 ;  /* 0x0000000000007308 */ /* 0x001e240000001000 */
[----:B0-----:R-:W-:-:S06]  /*0770*/  VIADD R3, R0, 0xffffffe ;  /* 0x0ffffffe00037836 */ /* 0x001fcc0000000000 */
[----:B------:R-:W0:Y:S02]  /*0780*/  F2I.FTZ.U32.TRUNC.NTZ R3, R3 ;  /* 0x0000000300037305 */ /* 0x000e24000021f000 */
[----:B0-----:R-:W-:-:S04]  /*0790*/  IMAD.MOV R8, RZ, RZ, -R3 ;  /* 0x000000ffff087224 */ /* 0x001fc800078e0a03 */
[----:B------:R-:W-:Y:S01]  /*07a0*/  IMAD.MOV.U32 R2, RZ, RZ, R8 ;  /* 0x000000ffff027224 */ /* 0x000fe200078e0008 */
[----:B------:R-:W-:-:S03]  /*07b0*/  IABS R8, R11 ;  /* 0x0000000b00087213 */ /* 0x000fc60000000000 */
[----:B------:R-:W-:Y:S02]  /*07c0*/  IMAD R5, R2, R7, RZ ;  /* 0x0000000702057224 */ /* 0x000fe400078e02ff */
[----:B------:R-:W-:Y:S02]  /*07d0*/  IMAD.MOV.U32 R2, RZ, RZ, RZ ;  /* 0x000000ffff027224 */ /* 0x000fe400078e00ff */
[----:B------:R-:W-:Y:S02]  /*07e0*/  IMAD.MOV R0, RZ, RZ, -R8 ;  /* 0x000000ffff007224 */ /* 0x000fe400078e0a08 */
[----:B------:R-:W-:-:S06]  /*07f0*/  IMAD.HI.U32 R2, R3, R5, R2 ;  /* 0x0000000503027227 */ /* 0x000fcc00078e0002 */
[----:B------:R-:W-:-:S04]  /*0800*/  IMAD.HI.U32 R2, R2, R9, RZ ;  /* 0x0000000902027227 */ /* 0x000fc800078e00ff */
[----:B------:R-:W-:Y:S01]  /*0810*/  IMAD R0, R2, R0, R9 ;  /* 0x0000000002007224 */ /* 0x000fe200078e0209 */
[----:B------:R-:W-:-:S04]  /*0820*/  CS2R R8, SRZ ;  /* 0x0000000000087805 */ /* 0x000fc8000001ff00 */
[----:B------:R-:W-:-:S13]  /*0830*/  ISETP.GT.U32.AND P1, PT, R7, R0, PT ;  /* 0x000000000700720c */ /* 0x000fda0003f24070 */
[----:B------:R-:W-:Y:S02]  /*0840*/  @!P1 IMAD.IADD R0, R0, 0x1, -R7 ;  /* 0x0000000100009824 */ /* 0x000fe400078e0a07 */
[----:B------:R-:W-:Y:S01]  /*0850*/  @!P1 VIADD R2, R2, 0x1 ;  /* 0x0000000102029836 */ /* 0x000fe20000000000 */
[----:B------:R-:W-:Y:S02]  /*0860*/  ISETP.NE.AND P1, PT, R11, RZ, PT ;  /* 0x000000ff0b00720c */ /* 0x000fe40003f25270 */
[----:B------:R-:W-:Y:S02]  /*0870*/  ISETP.GE.U32.AND P0, PT, R0, R7, PT ;  /* 0x000000070000720c */ /* 0x000fe40003f06070 */
[----:B------:R-:W-:-:S04]  /*0880*/  LOP3.LUT R0, R4, R11, RZ, 0x3c, !PT ;  /* 0x0000000b04007212 */ /* 0x000fc800078e3cff */
[----:B------:R-:W-:-:S07]  /*0890*/  ISETP.GE.AND P2, PT, R0, RZ, PT ;  /* 0x000000ff0000720c */ /* 0x000fce0003f46270 */
[----:B------:R-:W-:Y:S01]  /*08a0*/  @P0 VIADD R2, R2, 0x1 ;  /* 0x0000000102020836 */ /* 0x000fe20000000000 */
[----:B------:R-:W-:-:S05]  /*08b0*/  ISETP.GE.AND P0, PT, R26, 0x20, PT ;  /* 0x000000201a00780c */ /* 0x000fca0003f06270 */
[----:B------:R-:W-:Y:S01]  /*08c0*/  @!P2 IMAD.MOV R2, RZ, RZ, -R2 ;  /* 0x000000ffff02a224 */ /* 0x000fe200078e0a02 */
[----:B------:R-:W-:-:S05]  /*08d0*/  @!P1 LOP3.LUT R2, RZ, R11, RZ, 0x33, !PT ;  /* 0x0000000bff029212 */ /* 0x000fca00078e33ff */
[----:B------:R-:W-:Y:S02]  /*08e0*/  IMAD.MOV R0, RZ, RZ, -R2 ;  /* 0x000000ffff007224 */ /* 0x000fe400078e0a02 */
[----:B------:R-:W-:Y:S02]  /*08f0*/  IMAD.SHL.U32 R230, R2, 0x80, RZ ;  /* 0x0000008002e67824 */ /* 0x000fe400078e00ff */
[----:B------:R-:W-:Y:S01]  /*0900*/  IMAD R0, R11, R0, R4 ;  /* 0x000000000b007224 */ /* 0x000fe200078e0204 */
[----:B------:R-:W-:Y:S02]  /*0910*/  CS2R R4, SRZ ;  /* 0x0000000000047805 */ /* 0x000fe4000001ff00 */
[----:B------:R-:W-:Y:S01]  /*0920*/  CS2R R10, SRZ ;  /* 0x00000000000a7805 */ /* 0x000fe2000001ff00 */
[----:B------:R-:W-:Y:S01]  /*0930*/  IMAD.IADD R0, R6, 0x1, R0 ;  /* 0x0000000106007824 */ /* 0x000fe200078e0200 */
[----:B------:R-:W-:-:S04]  /*0940*/  CS2R R6, SRZ ;  /* 0x0000000000067805 */ /* 0x000fc8000001ff00 */
[----:B------:R-:W-:-:S13]  /*0950*/  R2UR UR4, R0 ;  /* 0x00000000000472ca */ /* 0x000fda00000e0000 */
[----:B------:R-:W-:-:S06]  /*0960*/  ULEA UR4, UR4, UR5, 0x9 ;  /* 0x0000000504047291 */ /* 0x000fcc000f8e483f */
[----:B------:R-:W-:-:S04]  /*0970*/  VIADD R231, R231, UR4 ;  /* 0x00000004e7e77c36 */ /* 0x000fc80008000000 */
[----:B------:R-:W-:Y:S01]  /*0980*/  VIADD R250, R231, 0x80 ;  /* 0x00000080e7fa7836 */ /* 0x000fe20000000000 */
[----:B------:R-:W-:Y:S06]  /*0990*/  @!P0 BRA `(.L_x_0) ;  /* 0x0000008400948947 */ /* 0x000fec0003800000 */
[----:B------:R-:W-:Y:S01]  /*09a0*/  IABS R11, R24 ;  /* 0x00000018000b7213 */ /* 0x000fe20000000000 */
[----:B------:R-:W-:Y:S01]  /*09b0*/  ULDC UR4, c[0x0][0x240] ;  /* 0x0000900000047ab9 */ /* 0x000fe20000000800 */
[----:B------:R-:W-:Y:S01]  /*09c0*/  IABS R0, R25 ;  /* 0x0000001900007213 */ /* 0x000fe20000000000 */
[----:B------:R-:W-:Y:S01]  /*09d0*/  ULDC.64 UR8, c[0x0][0x218] ;  /* 0x0000860000087ab9 */ /* 0x000fe20000000a00 */
[----:B------:R-:W0:Y:S01]  /*09e0*/  I2F.RP R7, R11 ;  /* 0x0000000b00077306 */ /* 0x000e220000209400 */
[----:B------:R-:W-:Y:S01]  /*09f0*/  STL.64 [R1+0x428], R230 ;  /* 0x000428e601007387 */ /* 0x000fe20000100a00 */
[----:B------:R-:W-:Y:S01]  /*0a00*/  ULDC UR7, c[0x0][0x234] ;  /* 0x00008d0000077ab9 */ /* 0x000fe20000000800 */
[----:B------:R-:W-:Y:S01]  /*0a10*/  USHF.R.U32.HI UR12, URZ, 0x4, UR6 ;  /* 0x000000043f0c7899 */ /* 0x000fe20008011606 */
[----:B------:R-:W-:Y:S01]  /*0a20*/  CS2R R152, SRZ ;  /* 0x0000000000987805 */ /* 0x000fe2000001ff00 */
[----:B------:R-:W-:Y:S01]  /*0a30*/  UMOV UR5, URZ ;  /* 0x0000003f00057c82 */ /* 0x000fe20008000000 */
[----:B------:R-:W-:Y:S01]  /*0a40*/  ULDC UR13, c[0x0][0x230] ;  /* 0x00008c00000d7ab9 */ /* 0x000fe20000000800 */
[----:B------:R-:W-:Y:S01]  /*0a50*/  USGXT.U32 UR12, UR12, 0xe ;  /* 0x0000000e0c0c789a */ /* 0x000fe20008000000 */
[----:B------:R-:W1:Y:S01]  /*0a60*/  I2F.RP R6, R0 ;  /* 0x0000000000067306 */ /* 0x000e620000209400 */
[----:B------:R-:W-:Y:S01]  /*0a70*/  ULDC.64 UR14, c[0x0][0x210] ;  /* 0x00008400000e7ab9 */ /* 0x000fe20000000a00 */
[----:B------:R-:W-:-:S02]  /*0a80*/  CS2R R154, SRZ ;  /* 0x00000000009a7805 */ /* 0x000fc4000001ff00 */
[----:B------:R-:W-:Y:S02]  /*0a90*/  CS2R R156, SRZ ;  /* 0x00000000009c7805 */ /* 0x000fe4000001ff00 */
[----:B------:R-:W-:Y:S02]  /*0aa0*/  CS2R R158, SRZ ;  /* 0x00000000009e7805 */ /* 0x000fe4000001ff00 */
[----:B------:R-:W-:Y:S02]  /*0ab0*/  CS2R R160, SRZ ;  /* 0x0000000000a07805 */ /* 0x000fe4000001ff00 */
[----:B------:R-:W-:Y:S02]  /*0ac0*/  CS2R R162, SRZ ;  /* 0x0000000000a27805 */ /* 0x000fe4000001ff00 */
[----:B------:R-:W-:Y:S01]  /*0ad0*/  CS2R R164, SRZ ;  /* 0x0000000000a47805 */ /* 0x000fe2000001ff00 */
[----:B0-----:R-:W0:Y:S01]  /*0ae0*/  MUFU.RCP R7, R7 ;  /* 0x0000000700077308 */ /* 0x001e220000001000 */
[----:B------:R-:W-:-:S02]  /*0af0*/  CS2R R166, SRZ ;  /* 0x0000000000a67805 */ /* 0x000fc4000001ff00 */
[----:B------:R-:W-:Y:S02]  /*0b00*/  CS2R R168, SRZ ;  /* 0x0000000000a87805 */ /* 0x000fe4000001ff00 */
[----:B------:R-:W-:Y:S02]  /*0b10*/  CS2R R170, SRZ ;  /* 0x0000000000aa7805 */ /* 0x000fe4000001ff00 */
[----:B------:R-:W-:Y:S02]  /*0b20*/  CS2R R172, SRZ ;  /* 0x0000000000ac7805 */ /* 0x000fe4000001ff00 */
[----:B------:R-:W-:Y:S02]  /*0b30*/  CS2R R174, SRZ ;  /* 0x0000000000ae7805 */ /* 0x000fe4000001ff00 */
[----:B------:R-:W-:Y:S02]  /*0b40*/  CS2R R176, SRZ ;  /* 0x0000000000b07805 */ /* 0x000fe4000001ff00 */
[----:B------:R-:W-:Y:S01]  /*0b50*/  CS2R R178, SRZ ;  /* 0x0000000000b27805 */ /* 0x000fe2000001ff00 */
[----:B-1----:R-:W1:Y:S01]  /*0b60*/  MUFU.RCP R6, R6 ;  /* 0x0000000600067308 */ /* 0x002e620000001000 */
[----:B------:R-:W-:-:S02]  /*0b70*/  CS2R R180, SRZ ;  /* 0x0000000000b47805 */ /* 0x000fc4000001ff00 */
[----:B------:R-:W-:Y:S02]  /*0b80*/  CS2R R182, SRZ ;  /* 0x0000000000b67805 */ /* 0x000fe4000001ff00 */
[----:B------:R-:W-:Y:S02]  /*0b90*/  CS2R R184, SRZ ;  /* 0x0000000000b87805 */ /* 0x000fe4000001ff00 */
[----:B------:R-:W-:Y:S02]  /*0ba0*/  CS2R R186, SRZ ;  /* 0x0000000000ba7805 */ /* 0x000fe4000001ff00 */
[----:B------:R-:W-:Y:S02]  /*0bb0*/  CS2R R188, SRZ ;  /* 0x0000000000bc7805 */ /* 0x000fe4000001ff00 */
[----:B------:R-:W-:Y:S02]  /*0bc0*/  CS2R R190, SRZ ;  /* 0x0000000000be7805 */ /* 0x000fe4000001ff00 */
[----:B------:R-:W-:-:S02]  /*0bd0*/  CS2R R192, SRZ ;  /* 0x0000000000c07805 */ /* 0x000fc4000001ff00 */
[----:B------:R-:W-:Y:S01]  /*0be0*/  CS2R R194, SRZ ;  /* 0x0000000000c27805 */ /* 0x000fe2000001ff00 */
[----:B0-----:R-:W-:Y:S01]  /*0bf0*/  VIADD R2, R7, 0xffffffe ;  /* 0x0ffffffe07027836 */ /* 0x001fe20000000000 */
[----:B------:R-:W-:Y:S02]  /*0c00*/  SHF.R.U32.HI R7, RZ, 0x5, R30 ;  /* 0x00000005ff077819 */ /* 0x000fe4000001161e */
[----:B------:R-:W-:Y:S02]  /*0c10*/  CS2R R196, SRZ ;  /* 0x0000000000c47805 */ /* 0x000fe4000001ff00 */
[----:B------:R-:W-:Y:S01]  /*0c20*/  CS2R R198, SRZ ;  /* 0x0000000000c67805 */ /* 0x000fe2000001ff00 */
[----:B------:R0:W2:Y:S01]  /*0c30*/  F2I.FTZ.U32.TRUNC.NTZ R3, R2 ;  /* 0x0000000200037305 */ /* 0x0000a2000021f000 */
[----:B------:R-:W-:Y:S02]  /*0c40*/  SGXT.U32 R7, R7, 0x2 ;  /* 0x000000020707781a */ /* 0x000fe40000000000 */
[----:B------:R-:W-:-:S02]  /*0c50*/  CS2R R200, SRZ ;  /* 0x0000000000c87805 */ /* 0x000fc4000001ff00 */
[----:B------:R-:W-:Y:S01]  /*0c60*/  CS2R R202, SRZ ;  /* 0x0000000000ca7805 */ /* 0x000fe2000001ff00 */
[----:B-1----:R-:W-:Y:S01]  /*0c70*/  VIADD R4, R6, 0xffffffe ;  /* 0x0ffffffe06047836 */ /* 0x002fe20000000000 */
[----:B------:R-:W-:Y:S02]  /*0c80*/  IABS R6, R250 ;  /* 0x000000fa00067213 */ /* 0x000fe40000000000 */
[----:B------:R-:W-:Y:S02]  /*0c90*/  CS2R R204, SRZ ;  /* 0x0000000000cc7805 */ /* 0x000fe4000001ff00 */
[----:B------:R-:W-:Y:S01]  /*0ca0*/  LOP3.LUT R16, R230, R7, RZ, 0xfc, !PT ;  /* 0x00000007e6107212 */ /* 0x000fe200078efcff */
[----:B------:R-:W1:Y:S01]  /*0cb0*/  F2I.FTZ.U32.TRUNC.NTZ R5, R4 ;  /* 0x0000000400057305 */ /* 0x000e62000021f000 */
[----:B0-----:R-:W-:Y:S01]  /*0cc0*/  IMAD.MOV.U32 R2, RZ, RZ, RZ ;  /* 0x000000ffff027224 */ /* 0x001fe200078e00ff */
[----:B------:R-:W-:Y:S02]  /*0cd0*/  CS2R R206, SRZ ;  /* 0x0000000000ce7805 */ /* 0x000fe4000001ff00 */
[----:B------:R-:W-:-:S02]  /*0ce0*/  LOP3.LUT R12, R16, 0x74, RZ, 0xfc, !PT ;  /* 0x00000074100c7812 */ /* 0x000fc400078efcff */
[----:B------:R-:W-:Y:S02]  /*0cf0*/  CS2R R208, SRZ ;  /* 0x0000000000d07805 */ /* 0x000fe4000001ff00 */
[C---:B------:R-:W-:Y:S02]  /*0d00*/  LOP3.LUT R14, R16.reuse, 0x70, RZ, 0xfc, !PT ;  /* 0x00000070100e7812 */ /* 0x040fe400078efcff */
[----:B------:R-:W-:Y:S01]  /*0d10*/  CS2R R210, SRZ ;  /* 0x0000000000d27805 */ /* 0x000fe2000001ff00 */
[----:B--2---:R-:W-:Y:S01]  /*0d20*/  IMAD.MOV R8, RZ, RZ, -R3 ;  /* 0x000000ffff087224 */ /* 0x004fe200078e0a03 */
[----:B------:R-:W-:Y:S02]  /*0d30*/  IABS R7, R12 ;  /* 0x0000000c00077213 */ /* 0x000fe40000000000 */
[----:B------:R-:W-:Y:S02]  /*0d40*/  CS2R R212, SRZ ;  /* 0x0000000000d47805 */ /* 0x000fe4000001ff00 */
[----:B------:R-:W-:Y:S01]  /*0d50*/  LOP3.LUT R18, R16, 0x6c, RZ, 0xfc, !PT ;  /* 0x0000006c10127812 */ /* 0x000fe200078efcff */
[----:B------:R-:W-:Y:S01]  /*0d60*/  IMAD R9, R8, R11, RZ ;  /* 0x0000000b08097224 */ /* 0x000fe200078e02ff */
[----:B------:R-:W-:-:S02]  /*0d70*/  ISETP.GE.AND P3, PT, R12, RZ, PT ;  /* 0x000000ff0c00720c */ /* 0x000fc40003f66270 */
[----:B------:R-:W-:Y:S02]  /*0d80*/  CS2R R214, SRZ ;  /* 0x0000000000d67805 */ /* 0x000fe4000001ff00 */
[----:B------:R-:W-:Y:S01]  /*0d90*/  IABS R15, R18 ;  /* 0x00000012000f7213 */ /* 0x000fe20000000000 */
[----:B------:R-:W-:Y:S01]  /*0da0*/  IMAD.HI.U32 R8, R3, R9, R2 ;  /* 0x0000000903087227 */ /* 0x000fe200078e0002 */
[----:B------:R-:W-:Y:S02]  /*0db0*/  IABS R9, R231 ;  /* 0x000000e700097213 */ /* 0x000fe40000000000 */
[----:B------:R-:W-:Y:S02]  /*0dc0*/  CS2R R88, SRZ ;  /* 0x0000000000587805 */ /* 0x000fe4000001ff00 */
[----:B------:R-:W-:Y:S01]  /*0dd0*/  SHF.R.S32.HI R3, RZ, 0x1f, R26 ;  /* 0x0000001fff037819 */ /* 0x000fe2000001141a */
[----:B-1----:R-:W-:Y:S01]  /*0de0*/  IMAD.MOV R13, RZ, RZ, -R5 ;  /* 0x000000ffff0d7224 */ /* 0x002fe200078e0a05 */
[----:B------:R-:W-:Y:S01]  /*0df0*/  LOP3.LUT R12, R16, 0x58, RZ, 0xfc, !PT ;  /* 0x00000058100c7812 */ /* 0x000fe200078efcff */
[----:B------:R-:W-:Y:S01]  /*0e00*/  IMAD.HI.U32 R2, R8, R6, RZ ;  /* 0x0000000608027227 */ /* 0x000fe200078e00ff */
[----:B------:R-:W-:-:S02]  /*0e10*/  LOP3.LUT R28, R16, 0x4, RZ, 0xfc, !PT ;  /* 0x00000004101c7812 */ /* 0x000fc400078efcff */
[----:B------:R-:W-:Y:S02]  /*0e20*/  CS2R R90, SRZ ;  /* 0x00000000005a7805 */ /* 0x000fe4000001ff00 */
[----:B------:R-:W-:Y:S01]  /*0e30*/  IABS R23, R12 ;  /* 0x0000000c00177213 */ /* 0x000fe20000000000 */
[----:B------:R-:W-:Y:S01]  /*0e40*/  IMAD.HI.U32 R8, R8, R9, RZ ;  /* 0x0000000908087227 */ /* 0x000fe200078e00ff */
[----:B------:R-:W-:Y:S02]  /*0e50*/  IABS R71, R16 ;  /* 0x0000001000477213 */ /* 0x000fe40000000000 */
[----:B------:R-:W-:Y:S02]  /*0e60*/  CS2R R92, SRZ ;  /* 0x00000000005c7805 */ /* 0x000fe4000001ff00 */
[----:B------:R-:W-:Y:S01]  /*0e70*/  IABS R69, R28 ;  /* 0x0000001c00457213 */ /* 0x000fe20000000000 */
[----:B------:R-:W-:Y:S01]  /*0e80*/  IMAD.MOV R4, RZ, RZ, -R2 ;  /* 0x000000ffff047224 */ /* 0x000fe200078e0a02 */
[----:B------:R-:W-:Y:S01]  /*0e90*/  LEA.HI R2, R3, R26, RZ, 0x5 ;  /* 0x0000001a03027211 */ /* 0x000fe200078f28ff */
[----:B------:R-:W-:Y:S01]  /*0ea0*/  IMAD.MOV R10, RZ, RZ, -R8 ;  /* 0x000000ffff0a7224 */ /* 0x000fe200078e0a08 */
[C---:B------:R-:W-:Y:S01]  /*0eb0*/  LOP3.LUT R26, R16.reuse, 0x8, RZ, 0xfc, !PT ;  /* 0x00000008101a7812 */ /* 0x040fe200078efcff */
[C---:B------:R-:W-:Y:S01]  /*0ec0*/  IMAD R8, R11.reuse, R4, R6 ;  /* 0x000000040b087224 */ /* 0x040fe200078e0206 */
[----:B------:R-:W-:Y:S01]  /*0ed0*/  LOP3.LUT R6, R16, 0x78, RZ, 0xfc, !PT ;  /* 0x0000007810067812 */ /* 0x000fe200078efcff */
[----:B------:R-:W-:Y:S01]  /*0ee0*/  IMAD R9, R11, R10, R9 ;  /* 0x0000000a0b097224 */ /* 0x000fe200078e0209 */
[----:B------:R-:W-:Y:S01]  /*0ef0*/  IABS R67, R26 ;  /* 0x0000001a00437213 */ /* 0x000fe20000000000 */
[----:B------:R-:W-:Y:S01]  /*0f00*/  IMAD R3, R13, R0, RZ ;  /* 0x000000000d037224 */ /* 0x000fe200078e02ff */
[C---:B------:R-:W-:Y:S01]  /*0f10*/  ISETP.GT.U32.AND P0, PT, R11.reuse, R8, PT ;  /* 0x000000080b00720c */ /* 0x040fe20003f04070 */
[----:B------:R-:W-:Y:S01]  /*0f20*/  IMAD.MOV.U32 R4, RZ, RZ, RZ ;  /* 0x000000ffff047224 */ /* 0x000fe200078e00ff */
[----:B------:R-:W-:-:S02]  /*0f30*/  ISETP.GT.U32.AND P1, PT, R11, R9, PT ;  /* 0x000000090b00720c */ /* 0x000fc40003f24070 */
[----:B------:R-:W-:Y:S02]  /*0f40*/  CS2R R94, SRZ ;  /* 0x00000000005e7805 */ /* 0x000fe4000001ff00 */
[----:B------:R-:W-:Y:S01]  /*0f50*/  ISETP.GE.AND P2, PT, R6, RZ, PT ;  /* 0x000000ff0600720c */ /* 0x000fe20003f46270 */
[----:B------:R-:W-:Y:S01]  /*0f60*/  IMAD.HI.U32 R4, R5, R3, R4 ;  /* 0x0000000305047227 */ /* 0x000fe200078e0004 */
[----:B------:R-:W-:Y:S02]  /*0f70*/  IABS R5, R6 ;  /* 0x0000000600057213 */ /* 0x000fe40000000000 */
[----:B------:R-:W-:Y:S02]  /*0f80*/  CS2R R96, SRZ ;  /* 0x0000000000607805 */ /* 0x000fe4000001ff00 */
[----:B------:R-:W-:Y:S02]  /*0f90*/  IABS R13, R14 ;  /* 0x0000000e000d7213 */ /* 0x000fe40000000000 */
[----:B------:R-:W-:-:S02]  /*0fa0*/  CS2R R98, SRZ ;  /* 0x0000000000627805 */ /* 0x000fc4000001ff00 */
[----:B------:R-:W-:Y:S01]  /*0fb0*/  SHF.R.S32.HI R2, RZ, 0x5, R2 ;  /* 0x00000005ff027819 */ /* 0x000fe20000011402 */
[----:B------:R-:W-:Y:S01]  /*0fc0*/  IMAD.HI.U32 R3, R4, R5, RZ ;  /* 0x0000000504037227 */ /* 0x000fe200078e00ff */
[----:B------:R-:W-:Y:S02]  /*0fd0*/  CS2R R100, SRZ ;  /* 0x0000000000647805 */ /* 0x000fe4000001ff00 */
[----:B------:R-:W-:Y:S02]  /*0fe0*/  CS2R R102, SRZ ;  /* 0x0000000000667805 */ /* 0x000fe4000001ff00 */
[----:B------:R-:W-:Y:S01]  /*0ff0*/  CS2R R104, SRZ ;  /* 0x0000000000687805 */ /* 0x000fe2000001ff00 */
[--C-:B------:R-:W-:Y:S01]  /*1000*/  @!P0 IMAD.IADD R8, R8, 0x1, -R11.reuse ;  /* 0x0000000108088824 */ /* 0x100fe200078e0a0b */
[----:B------:R-:W-:Y:S01]  /*1010*/  CS2R R106, SRZ ;  /* 0x00000000006a7805 */ /* 0x000fe2000001ff00 */
[----:B------:R-:W-:Y:S01]  /*1020*/  @!P1 IMAD.IADD R9, R9, 0x1, -R11 ;  /* 0x0000000109099824 */ /* 0x000fe200078e0a0b */
[----:B------:R-:W-:Y:S01]  /*1030*/  ISETP.GE.AND P1, PT, R14, RZ, PT ;  /* 0x000000ff0e00720c */ /* 0x000fe20003f26270 */
[----:B------:R-:W-:Y:S01]  /*1040*/  IMAD.MOV R6, RZ, RZ, -R3 ;  /* 0x000000ffff067224 */ /* 0x000fe200078e0a03 */
[C---:B------:R-:W-:Y:S01]  /*1050*/  ISETP.GT.U32.AND P6, PT, R11.reuse, R8, PT ;  /* 0x000000080b00720c */ /* 0x040fe20003fc4070 */
[----:B------:R-:W-:Y:S01]  /*1060*/  IMAD.HI.U32 R3, R4, R7, RZ ;  /* 0x0000000704037227 */ /* 0x000fe200078e00ff */
[----:B------:R-:W-:-:S02]  /*1070*/  ISETP.GT.U32.AND P4, PT, R11, R9, PT ;  /* 0x000000090b00720c */ /* 0x000fc40003f84070 */
[----:B------:R-:W-:Y:S02]  /*1080*/  CS2R R108, SRZ ;  /* 0x00000000006c7805 */ /* 0x000fe4000001ff00 */
[----:B------:R-:W-:Y:S01]  /*1090*/  LOP3.LUT R14, R16, 0x54, RZ, 0xfc, !PT ;  /* 0x00000054100e7812 */ /* 0x000fe200078efcff */
[----:B------:R-:W-:Y:S01]  /*10a0*/  IMAD R5, R0, R6, R5 ;  /* 0x0000000600057224 */ /* 0x000fe200078e0205 */
[----:B------:R-:W-:Y:S01]  /*10b0*/  CS2R R110, SRZ ;  /* 0x00000000006e7805 */ /* 0x000fe2000001ff00 */
[----:B------:R-:W-:Y:S01]  /*10c0*/  IMAD.MOV R10, RZ, RZ, -R3 ;  /* 0x000000ffff0a7224 */ /* 0x000fe200078e0a03 */
[----:B------:R-:W-:Y:S01]  /*10d0*/  IABS R27, R14 ;  /* 0x0000000e001b7213 */ /* 0x000fe20000000000 */
[----:B------:R-:W-:Y:S01]  /*10e0*/  IMAD.HI.U32 R3, R4, R13, RZ ;  /* 0x0000000d04037227 */ /* 0x000fe200078e00ff */
[----:B------:R-:W-:Y:S02]  /*10f0*/  ISETP.GT.U32.AND P0, PT, R0, R5, PT ;  /* 0x000000050000720c */ /* 0x000fe40003f04070 */
[----:B------:R-:W-:-:S02]  /*1100*/  CS2R R112, SRZ ;  /* 0x0000000000707805 */ /* 0x000fc4000001ff00 */
[----:B------:R-:W-:Y:S01]  /*1110*/  CS2R R114, SRZ ;  /* 0x0000000000727805 */ /* 0x000fe2000001ff00 */
[----:B------:R-:W-:Y:S01]  /*1120*/  IMAD R7, R0, R10, R7 ;  /* 0x0000000a00077224 */ /* 0x000fe200078e0207 */
[----:B------:R-:W-:Y:S01]  /*1130*/  LOP3.LUT R10, R16, 0x68, RZ, 0xfc, !PT ;  /* 0x00000068100a7812 */ /* 0x000fe200078efcff */
[--C-:B------:R-:W-:Y:S01]  /*1140*/  @!P6 IMAD.IADD R8, R8, 0x1, -R11.reuse ;  /* 0x000000010808e824 */ /* 0x100fe200078e0a0b */
[----:B------:R-:W-:Y:S01]  /*1150*/  ISETP.GE.AND P6, PT, R250, RZ, PT ;  /* 0x000000fffa00720c */ /* 0x000fe20003fc6270 */
[----:B------:R-:W-:Y:S01]  /*1160*/  @!P4 IMAD.IADD R9, R9, 0x1, -R11 ;  /* 0x000000010909c824 */ /* 0x000fe200078e0a0b */
[----:B------:R-:W-:Y:S01]  /*1170*/  ISETP.GT.U32.AND P5, PT, R0, R7, PT ;  /* 0x000000070000720c */ /* 0x000fe20003fa4070 */
[----:B------:R-:W-:Y:S01]  /*1180*/  IMAD.MOV R3, RZ, RZ, -R3 ;  /* 0x000000ffff037224 */ /* 0x000fe200078e0a03 */
[----:B------:R-:W-:Y:S01]  /*1190*/  ISETP.GE.AND P4, PT, R231, RZ, PT ;  /* 0x000000ffe700720c */ /* 0x000fe20003f86270 */
[----:B------:R-:W-:Y:S01]  /*11a0*/  IMAD.HI.U32 R6, R4, R15, RZ ;  /* 0x0000000f04067227 */ /* 0x000fe200078e00ff */
[----:B------:R-:W-:-:S02]  /*11b0*/  LOP3.LUT R11, R16, 0x64, RZ, 0xfc, !PT ;  /* 0x00000064100b7812 */ /* 0x000fc400078efcff */
[----:B------:R-:W-:Y:S02]  /*11c0*/  CS2R R116, SRZ ;  /* 0x0000000000747805 */ /* 0x000fe4000001ff00 */
[----:B------:R-:W-:Y:S01]  /*11d0*/  IABS R17, R10 ;  /* 0x0000000a00117213 */ /* 0x000fe20000000000 */
[----:B------:R-:W-:Y:S01]  /*11e0*/  @!P0 IMAD.IADD R5, R5, 0x1, -R0 ;  /* 0x0000000105058824 */ /* 0x000fe200078e0a00 */
[----:B------:R-:W-:Y:S01]  /*11f0*/  ISETP.NE.AND P0, PT, R24, RZ, PT ;  /* 0x000000ff1800720c */ /* 0x000fe20003f05270 */
[C---:B------:R-:W-:Y:S01]  /*1200*/  IMAD R13, R0.reuse, R3, R13 ;  /* 0x00000003000d7224 */ /* 0x040fe200078e020d */
[----:B------:R-:W-:Y:S01]  /*1210*/  LOP3.LUT R3, RZ, R24, RZ, 0x33, !PT ;  /* 0x00000018ff037212 */ /* 0x000fe200078e33ff */
[----:B------:R-:W-:Y:S01]  /*1220*/  IMAD.MOV R6, RZ, RZ, -R6 ;  /* 0x000000ffff067224 */ /* 0x000fe200078e0a06 */
[----:B------:R-:W-:Y:S01]  /*1230*/  IABS R19, R11 ;  /* 0x0000000b00137213 */ /* 0x000fe20000000000 */
[----:B------:R-:W-:Y:S01]  /*1240*/  @!P5 IMAD.IADD R7, R7, 0x1, -R0 ;  /* 0x000000010707d824 */ /* 0x000fe200078e0a00 */
[----:B------:R-:W-:Y:S01]  /*1250*/  ISETP.GT.U32.AND P5, PT, R0, R5, PT ;  /* 0x000000050000720c */ /* 0x000fe20003fa4070 */
[----:B------:R-:W-:Y:S01]  /*1260*/  @!P6 IMAD.MOV R8, RZ, RZ, -R8 ;  /* 0x000000ffff08e224 */ /* 0x000fe200078e0a08 */
[----:B------:R-:W-:Y:S01]  /*1270*/  LOP3.LUT R24, R16, 0xc, RZ, 0xfc, !PT ;  /* 0x0000000c10187812 */ /* 0x000fe200078efcff */
[----:B------:R-:W-:Y:S01]  /*1280*/  @!P4 IMAD.MOV R9, RZ, RZ, -R9 ;  /* 0x000000ffff09c224 */ /* 0x000fe200078e0a09 */
[C---:B------:R-:W-:Y:S01]  /*1290*/  ISETP.GT.U32.AND P4, PT, R0.reuse, R13, PT ;  /* 0x0000000d0000720c */ /* 0x040fe20003f84070 */
[----:B------:R-:W-:Y:S01]  /*12a0*/  IMAD R15, R0, R6, R15 ;  /* 0x00000006000f7224 */ /* 0x000fe200078e020f */
[C---:B------:R-:W-:Y:S01]  /*12b0*/  SEL R6, R3.reuse, R8, !P0 ;  /* 0x0000000803067207 */ /* 0x040fe20004000000 */
[----:B------:R-:W-:Y:S01]  /*12c0*/  IMAD.HI.U32 R8, R4, R17, RZ ;  /* 0x0000001104087227 */ /* 0x000fe200078e00ff */
[----:B------:R-:W-:-:S02]  /*12d0*/  SEL R3, R3, R9, !P0 ;  /* 0x0000000903037207 */ /* 0x000fc40004000000 */
[----:B------:R-:W-:Y:S02]  /*12e0*/  CS2R R118, SRZ ;  /* 0x0000000000767805 */ /* 0x000fe4000001ff00 */
[----:B------:R-:W-:Y:S01]  /*12f0*/  ISETP.GT.U32.AND P6, PT, R0, R7, PT ;  /* 0x000000070000720c */ /* 0x000fe20003fc4070 */
[----:B------:R-:W-:Y:S01]  /*1300*/  IMAD.HI.U32 R9, R4, R19, RZ ;  /* 0x0000001304097227 */ /* 0x000fe200078e00ff */
[----:B------:R-:W-:Y:S02]  /*1310*/  ISETP.GE.AND P0, PT, R18, RZ, PT ;  /* 0x000000ff1200720c */ /* 0x000fe40003f06270 */
[----:B------:R-:W-:Y:S02]  /*1320*/  CS2R R120, SRZ ;  /* 0x0000000000787805 */ /* 0x000fe4000001ff00 */
[----:B------:R-:W-:Y:S01]  /*1330*/  LOP3.LUT R18, R16, 0x50, RZ, 0xfc, !PT ;  /* 0x0000005010127812 */ /* 0x000fe200078efcff */
[----:B------:R-:W-:Y:S01]  /*1340*/  IMAD.MOV R9, RZ, RZ, -R9 ;  /* 0x000000ffff097224 */ /* 0x000fe200078e0a09 */
[----:B------:R-:W-:Y:S01]  /*1350*/  IABS R65, R24 ;  /* 0x0000001800417213 */ /* 0x000fe20000000000 */
[--C-:B------:R-:W-:Y:S01]  /*1360*/  @!P5 IMAD.IADD R5, R5, 0x1, -R0.reuse ;  /* 0x000000010505d824 */ /* 0x100fe200078e0a00 */
[C---:B------:R-:W-:Y:S01]  /*1370*/  ISETP.GT.U32.AND P5, PT, R0.reuse, R15, PT ;  /* 0x0000000f0000720c */ /* 0x040fe20003fa4070 */
[C---:B------:R-:W-:Y:S01]  /*1380*/  IMAD R19, R0.reuse, R9, R19 ;  /* 0x0000000900137224 */ /* 0x040fe200078e0213 */
[----:B------:R-:W-:Y:S01]  /*1390*/  IABS R31, R18 ;  /* 0x00000012001f7213 */ /* 0x000fe20000000000 */
[----:B------:R-:W-:Y:S01]  /*13a0*/  @!P4 IMAD.IADD R13, R13, 0x1, -R0 ;  /* 0x000000010d0dc824 */ /* 0x000fe200078e0a00 */
[----:B------:R-:W-:Y:S01]  /*13b0*/  ISETP.GE.AND P4, PT, R11, RZ, PT ;  /* 0x000000ff0b00720c */ /* 0x000fe20003f86270 */
[----:B------:R-:W-:Y:S01]  /*13c0*/  IMAD.MOV.U32 R9, RZ, RZ, R5 ;  /* 0x000000ffff097224 */ /* 0x000fe200078e0005 */
[----:B------:R-:W-:Y:S01]  /*13d0*/  CS2R R122, SRZ ;  /* 0x00000000007a7805 */ /* 0x000fe2000001ff00 */
[----:B------:R-:W-:Y:S01]  /*13e0*/  IMAD.MOV R8, RZ, RZ, -R8 ;  /* 0x000000ffff087224 */ /* 0x000fe200078e0a08 */
[----:B------:R-:W-:Y:S01]  /*13f0*/  CS2R R124, SRZ ;  /* 0x00000000007c7805 */ /* 0x000fe2000001ff00 */
[----:B------:R-:W-:Y:S01]  /*1400*/  @!P2 IMAD.MOV R9, RZ, RZ, -R9 ;  /* 0x000000ffff09a224 */ /* 0x000fe200078e0a09 */
[----:B------:R-:W-:Y:S01]  /*1410*/  ISETP.GT.U32.AND P2, PT, R0, R13, PT ;  /* 0x0000000d0000720c */ /* 0x000fe20003f44070 */
[--C-:B------:R-:W-:Y:S01]  /*1420*/  @!P6 IMAD.IADD R7, R7, 0x1, -R0.reuse ;  /* 0x000000010707e824 */ /* 0x100fe200078e0a00 */
[----:B------:R-:W-:Y:S01]  /*1430*/  ISETP.GE.AND P6, PT, R10, RZ, PT ;  /* 0x000000ff0a00720c */ /* 0x000fe20003fc6270 */
[----:B------:R-:W-:Y:S01]  /*1440*/  IMAD R17, R0, R8, R17 ;  /* 0x0000000800117224 */ /* 0x000fe200078e0211 */
[----:B------:R-:W-:Y:S01]  /*1450*/  LOP3.LUT R8, R16, 0x60, RZ, 0xfc, !PT ;  /* 0x0000006010087812 */ /* 0x000fe200078efcff */
[----:B------:R-:W-:Y:S01]  /*1460*/  IMAD.MOV.U32 R11, RZ, RZ, R7 ;  /* 0x000000ffff0b7224 */ /* 0x000fe200078e0007 */
[----:B------:R-:W-:Y:S01]  /*1470*/  CS2R R126, SRZ ;  /* 0x00000000007e7805 */ /* 0x000fe2000001ff00 */
[----:B------:R-:W-:Y:S01]  /*1480*/  @!P5 IMAD.IADD R15, R15, 0x1, -R0 ;  /* 0x000000010f0fd824 */ /* 0x000fe200078e0a00 */
[----:B------:R-:W-:Y:S01]  /*1490*/  IABS R21, R8 ;  /* 0x0000000800157213 */ /* 0x000fe20000000000 */
[----:B------:R-:W-:Y:S01]  /*14a0*/  @!P3 IMAD.MOV R11, RZ, RZ, -R11 ;  /* 0x000000ffff0bb224 */ /* 0x000fe200078e0a0b */
[----:B------:R-:W-:Y:S01]  /*14b0*/  ISETP.GT.U32.AND P3, PT, R0, R17, PT ;  /* 0x000000110000720c */ /* 0x000fe20003f64070 */
[----:B------:R-:W-:Y:S01]  /*14c0*/  IMAD.HI.U32 R7, R4, R23, RZ ;  /* 0x0000001704077227 */ /* 0x000fe200078e00ff */
[----:B------:R-:W-:-:S02]  /*14d0*/  ISETP.GT.U32.AND P5, PT, R0, R15, PT ;  /* 0x0000000f0000720c */ /* 0x000fc40003fa4070 */
[----:B------:R-:W-:Y:S02]  /*14e0*/  CS2R R128, SRZ ;  /* 0x0000000000807805 */ /* 0x000fe4000001ff00 */
[----:B------:R-:W-:Y:S01]  /*14f0*/  CS2R R130, SRZ ;  /* 0x0000000000827805 */ /* 0x000fe2000001ff00 */
[--C-:B------:R-:W-:Y:S01]  /*1500*/  @!P2 IMAD.IADD R13, R13, 0x1, -R0.reuse ;  /* 0x000000010d0da824 */ /* 0x100fe200078e0a00 */
[----:B------:R-:W-:Y:S01]  /*1510*/  ISETP.GT.U32.AND P2, PT, R0, R19, PT ;  /* 0x000000130000720c */ /* 0x000fe20003f44070 */
[----:B------:R-:W-:Y:S01]  /*1520*/  IMAD.HI.U32 R5, R4, R21, RZ ;  /* 0x0000001504057227 */ /* 0x000fe200078e00ff */
[----:B------:R-:W-:Y:S02]  /*1530*/  CS2R R132, SRZ ;  /* 0x0000000000847805 */ /* 0x000fe4000001ff00 */
[----:B------:R-:W-:Y:S02]  /*1540*/  CS2R R134, SRZ ;  /* 0x0000000000867805 */ /* 0x000fe4000001ff00 */
[----:B------:R-:W-:Y:S01]  /*1550*/  CS2R R136, SRZ ;  /* 0x0000000000887805 */ /* 0x000fe2000001ff00 */
[----:B------:R-:W-:Y:S01]  /*1560*/  IMAD.MOV R5, RZ, RZ, -R5 ;  /* 0x000000ffff057224 */ /* 0x000fe200078e0a05 */
[----:B------:R-:W-:Y:S01]  /*1570*/  CS2R R138, SRZ ;  /* 0x00000000008a7805 */ /* 0x000fe2000001ff00 */
[--C-:B------:R-:W-:Y:S01]  /*1580*/  @!P3 IMAD.IADD R17, R17, 0x1, -R0.reuse ;  /* 0x000000011111b824 */ /* 0x100fe200078e0a00 */
[----:B------:R-:W-:Y:S01]  /*1590*/  CS2R R140, SRZ ;  /* 0x00000000008c7805 */ /* 0x000fe2000001ff00 */
[C---:B------:R-:W-:Y:S01]  /*15a0*/  IMAD R5, R0.reuse, R5, R21 ;  /* 0x0000000500057224 */ /* 0x040fe200078e0215 */
[----:B------:R-:W-:Y:S01]  /*15b0*/  CS2R R142, SRZ ;  /* 0x00000000008e7805 */ /* 0x000fe2000001ff00 */
[----:B------:R-:W-:Y:S01]  /*15c0*/  @!P1 IMAD.MOV R13, RZ, RZ, -R13 ;  /* 0x000000ffff0d9224 */ /* 0x000fe200078e0a0d */
[C---:B------:R-:W-:Y:S01]  /*15d0*/  ISETP.GT.U32.AND P1, PT, R0.reuse, R17, PT ;  /* 0x000000110000720c */ /* 0x040fe20003f24070 */
[----:B------:R-:W-:Y:S01]  /*15e0*/  @!P2 IMAD.IADD R19, R19, 0x1, -R0 ;  /* 0x000000011313a824 */ /* 0x000fe200078e0a00 */
[----:B------:R-:W-:Y:S01]  /*15f0*/  ISETP.GT.U32.AND P3, PT, R0, R5, PT ;  /* 0x000000050000720c */ /* 0x000fe20003f64070 */
[----:B------:R-:W-:Y:S01]  /*1600*/  IMAD.HI.U32 R10, R4, R31, RZ ;  /* 0x0000001f040a7227 */ /* 0x000fe200078e00ff */
[----:B------:R-:W-:-:S02]  /*1610*/  CS2R R144, SRZ ;  /* 0x0000000000907805 */ /* 0x000fc4000001ff00 */
[----:B------:R-:W-:Y:S02]  /*1620*/  CS2R R146, SRZ ;  /* 0x0000000000927805 */ /* 0x000fe4000001ff00 */
[----:B------:R-:W-:Y:S01]  /*1630*/  ISETP.GT.U32.AND P2, PT, R0, R19, PT ;  /* 0x000000130000720c */ /* 0x000fe20003f44070 */
[----:B------:R-:W-:Y:S01]  /*1640*/  IMAD.MOV R7, RZ, RZ, -R7 ;  /* 0x000000ffff077224 */ /* 0x000fe200078e0a07 */
[----:B------:R-:W-:Y:S01]  /*1650*/  CS2R R148, SRZ ;  /* 0x0000000000947805 */ /* 0x000fe2000001ff00 */
[----:B------:R-:W-:Y:S01]  /*1660*/  @!P5 IMAD.IADD R15, R15, 0x1, -R0 ;  /* 0x000000010f0fd824 */ /* 0x000fe200078e0a00 */
[----:B------:R-:W-:Y:S01]  /*1670*/  ISETP.GE.AND P5, PT, R8, RZ, PT ;  /* 0x000000ff0800720c */ /* 0x000fe20003fa6270 */
[----:B------:R-:W-:Y:S01]  /*1680*/  IMAD.MOV R10, RZ, RZ, -R10 ;  /* 0x000000ffff0a7224 */ /* 0x000fe200078e0a0a */
[----:B------:R-:W-:Y:S01]  /*1690*/  CS2R R150, SRZ ;  /* 0x0000000000967805 */ /* 0x000fe2000001ff00 */
[----:B------:R-:W-:Y:S01]  /*16a0*/  IMAD R7, R0, R7, R23 ;  /* 0x0000000700077224 */ /* 0x000fe200078e0217 */
[----:B------:R-:W-:Y:S01]  /*16b0*/  CS2R R72, SRZ ;  /* 0x0000000000487805 */ /* 0x000fe2000001ff00 */
[--C-:B------:R-:W-:Y:S01]  /*16c0*/  @!P3 IMAD.IADD R5, R5, 0x1, -R0.reuse ;  /* 0x000000010505b824 */ /* 0x100fe200078e0a00 */
[----:B------:R-:W-:Y:S01]  /*16d0*/  CS2R R74, SRZ ;  /* 0x00000000004a7805 */ /* 0x000fe2000001ff00 */
[----:B------:R-:W-:Y:S01]  /*16e0*/  @!P0 IMAD.MOV R15, RZ, RZ, -R15 ;  /* 0x000000ffff0f8224 */ /* 0x000fe200078e0a0f */
[----:B------:R-:W-:Y:S01]  /*16f0*/  ISETP.GE.AND P0, PT, R12, RZ, PT ;  /* 0x000000ff0c00720c */ /* 0x000fe20003f06270 */
[----:B------:R-:W-:Y:S01]  /*1700*/  IMAD R31, R0, R10, R31 ;  /* 0x0000000a001f7224 */ /* 0x000fe200078e021f */
[----:B------:R-:W-:Y:S01]  /*1710*/  LOP3.LUT R12, R16, 0x4c, RZ, 0xfc, !PT ;  /* 0x0000004c100c7812 */ /* 0x000fe200078efcff */
[--C-:B------:R-:W-:Y:S01]  /*1720*/  @!P1 IMAD.IADD R17, R17, 0x1, -R0.reuse ;  /* 0x0000000111119824 */ /* 0x100fe200078e0a00 */
[C---:B------:R-:W-:Y:S01]  /*1730*/  ISETP.GT.U32.AND P3, PT, R0.reuse, R5, PT ;  /* 0x000000050000720c */ /* 0x040fe20003f64070 */
[----:B------:R-:W-:Y:S01]  /*1740*/  @!P2 IMAD.IADD R19, R19, 0x1, -R0 ;  /* 0x000000011313a824 */ /* 0x000fe200078e0a00 */
[----:B------:R-:W-:Y:S01]  /*1750*/  ISETP.GT.U32.AND P1, PT, R0, R7, PT ;  /* 0x000000070000720c */ /* 0x000fe20003f24070 */
[----:B------:R-:W-:Y:S01]  /*1760*/  IMAD.HI.U32 R8, R4, R27, RZ ;  /* 0x0000001b04087227 */ /* 0x000fe200078e00ff */
[----:B------:R-:W-:-:S02]  /*1770*/  IABS R33, R12 ;  /* 0x0000000c00217213 */ /* 0x000fc40000000000 */
[----:B------:R-:W-:Y:S02]  /*1780*/  CS2R R76, SRZ ;  /* 0x00000000004c7805 */ /* 0x000fe4000001ff00 */
[----:B------:R-:W-:Y:S01]  /*1790*/  LOP3.LUT R10, R16, 0x48, RZ, 0xfc, !PT ;  /* 0x00000048100a7812 */ /* 0x000fe200078efcff */
[----:B------:R-:W-:Y:S01]  /*17a0*/  @!P4 IMAD.MOV R19, RZ, RZ, -R19 ;  /* 0x000000ffff13c224 */ /* 0x000fe200078e0a13 */
[----:B------:R-:W-:Y:S01]  /*17b0*/  ISETP.GT.U32.AND P4, PT, R0, R31, PT ;  /* 0x0000001f0000720c */ /* 0x000fe20003f84070 */
[----:B------:R-:W-:Y:S01]  /*17c0*/  IMAD.MOV R8, RZ, RZ, -R8 ;  /* 0x000000ffff087224 */ /* 0x000fe200078e0a08 */
[----:B------:R-:W-:Y:S01]  /*17d0*/  CS2R R78, SRZ ;  /* 0x00000000004e7805 */ /* 0x000fe2000001ff00 */
[----:B------:R-:W-:Y:S01]  /*17e0*/  @!P6 IMAD.MOV R17, RZ, RZ, -R17 ;  /* 0x000000ffff11e224 */ /* 0x000fe200078e0a11 */
[----:B------:R-:W-:Y:S01]  /*17f0*/  ISETP.GE.AND P6, PT, R14, RZ, PT ;  /* 0x000000ff0e00720c */ /* 0x000fe20003fc6270 */
[----:B------:R-:W-:Y:S01]  /*1800*/  IMAD R23, R0, R8, R27 ;  /* 0x0000000800177224 */ /* 0x000fe200078e021b */
[----:B------:R-:W-:Y:S01]  /*1810*/  IABS R27, R10 ;  /* 0x0000000a001b7213 */ /* 0x000fe20000000000 */
[----:B------:R-:W-:Y:S01]  /*1820*/  IMAD.HI.U32 R8, R4, R33, RZ ;  /* 0x0000002104087227 */ /* 0x000fe200078e00ff */
[----:B------:R-:W-:-:S02]  /*1830*/  LOP3.LUT R14, R16, 0x44, RZ, 0xfc, !PT ;  /* 0x00000044100e7812 */ /* 0x000fc400078efcff */
[----:B------:R-:W-:Y:S02]  /*1840*/  CS2R R80, SRZ ;  /* 0x0000000000507805 */ /* 0x000fe4000001ff00 */
[----:B------:R-:W-:Y:S01]  /*1850*/  ISETP.GT.U32.AND P2, PT, R0, R23, PT ;  /* 0x000000170000720c */ /* 0x000fe20003f44070 */
[--C-:B------:R-:W-:Y:S01]  /*1860*/  @!P3 IMAD.IADD R5, R5, 0x1, -R0.reuse ;  /* 0x000000010505b824 */ /* 0x100fe200078e0a00 */
[----:B------:R-:W-:Y:S01]  /*1870*/  IABS R35, R14 ;  /* 0x0000000e00237213 */ /* 0x000fe20000000000 */
[----:B------:R-:W-:Y:S01]  /*1880*/  @!P1 IMAD.IADD R7, R7, 0x1, -R0 ;  /* 0x0000000107079824 */ /* 0x000fe200078e0a00 */
[----:B------:R-:W-:Y:S01]  /*1890*/  ISETP.GE.AND P3, PT, R18, RZ, PT ;  /* 0x000000ff1200720c */ /* 0x000fe20003f66270 */
[----:B------:R-:W-:Y:S01]  /*18a0*/  IMAD.MOV R8, RZ, RZ, -R8 ;  /* 0x000000ffff087224 */ /* 0x000fe200078e0a08 */
[----:B------:R-:W-:Y:S01]  /*18b0*/  LOP3.LUT R18, R16, 0x24, RZ, 0xfc, !PT ;  /* 0x0000002410127812 */ /* 0x000fe200078efcff */
[----:B------:R-:W-:Y:S01]  /*18c0*/  @!P4 IMAD.IADD R31, R31, 0x1, -R0 ;  /* 0x000000011f1fc824 */ /* 0x000fe200078e0a00 */
[C---:B------:R-:W-:Y:S01]  /*18d0*/  ISETP.GT.U32.AND P1, PT, R0.reuse, R7, PT ;  /* 0x000000070000720c */ /* 0x040fe20003f24070 */
[C---:B------:R-:W-:Y:S01]  /*18e0*/  IMAD R33, R0.reuse, R8, R33 ;  /* 0x0000000800217224 */ /* 0x040fe200078e0221 */
[----:B------:R-:W-:Y:S01]  /*18f0*/  IABS R53, R18 ;  /* 0x0000001200357213 */ /* 0x000fe20000000000 */
[----:B------:R-:W-:Y:S01]  /*1900*/  IMAD.MOV.U32 R21, RZ, RZ, R5 ;  /* 0x000000ffff157224 */ /* 0x000fe200078e0005 */
[----:B------:R-:W-:Y:S01]  /*1910*/  ISETP.GT.U32.AND P4, PT, R0, R31, PT ;  /* 0x0000001f0000720c */ /* 0x000fe20003f84070 */
[----:B------:R-:W-:Y:S01]  /*1920*/  IMAD.HI.U32 R5, R4, R27, RZ ;  /* 0x0000001b04057227 */ /* 0x000fe200078e00ff */
[----:B------:R-:W-:-:S02]  /*1930*/  CS2R R82, SRZ ;  /* 0x0000000000527805 */ /* 0x000fc4000001ff00 */
[----:B------:R-:W-:Y:S02]  /*1940*/  CS2R R84, SRZ ;  /* 0x0000000000547805 */ /* 0x000fe4000001ff00 */
[----:B------:R-:W-:Y:S01]  /*1950*/  CS2R R86, SRZ ;  /* 0x0000000000567805 */ /* 0x000fe2000001ff00 */
[----:B------:R-:W-:Y:S01]  /*1960*/  @!P5 IMAD.MOV R21, RZ, RZ, -R21 ;  /* 0x000000ffff15d224 */ /* 0x000fe200078e0a15 */
[----:B------:R-:W-:Y:S01]  /*1970*/  ISETP.GT.U32.AND P5, PT, R0, R33, PT ;  /* 0x000000210000720c */ /* 0x000fe20003fa4070 */
[----:B------:R-:W-:Y:S01]  /*1980*/  IMAD.MOV R5, RZ, RZ, -R5 ;  /* 0x000000ffff057224 */ /* 0x000fe200078e0a05 */
[----:B------:R-:W-:Y:S01]  /*1990*/  UMOV UR10, 0xfffffffe ;  /* 0xfffffffe000a7882 */ /* 0x000fe20000000000 */
[----:B------:R-:W-:Y:S01]  /*19a0*/  IMAD.HI.U32 R8, R4, R35, RZ ;  /* 0x0000002304087227 */ /* 0x000fe200078e00ff */
[----:B------:R-:W-:-:S03]  /*19b0*/  UMOV UR11, 0x7fffffdf ;  /* 0x7fffffdf000b7882 */ /* 0x000fc60000000000 */
[--C-:B------:R-:W-:Y:S02]  /*19c0*/  @!P2 IMAD.IADD R23, R23, 0x1, -R0.reuse ;  /* 0x000000011717a824 */ /* 0x100fe400078e0a00 */
[----:B------:R-:W-:Y:S01]  /*19d0*/  @!P1 IMAD.IADD R7, R7, 0x1, -R0 ;  /* 0x0000000107079824 */ /* 0x000fe200078e0a00 */
[----:B------:R-:W-:Y:S01]  /*19e0*/  ISETP.GE.AND P1, PT, R12, RZ, PT ;  /* 0x000000ff0c00720c */ /* 0x000fe20003f26270 */
[C---:B------:R-:W-:Y:S01]  /*19f0*/  IMAD R5, R0.reuse, R5, R27 ;  /* 0x0000000500057224 */ /* 0x040fe200078e021b */
[----:B------:R-:W-:Y:S01]  /*1a00*/  ISETP.GT.U32.AND P2, PT, R0, R23, PT ;  /* 0x000000170000720c */ /* 0x000fe20003f44070 */
[----:B------:R-:W-:Y:S01]  /*1a10*/  IMAD.MOV R8, RZ, RZ, -R8 ;  /* 0x000000ffff087224 */ /* 0x000fe200078e0a08 */
[----:B------:R-:W-:Y:S01]  /*1a20*/  LOP3.LUT R12, R16, 0x40, RZ, 0xfc, !PT ;  /* 0x00000040100c7812 */ /* 0x000fe200078efcff */
[----:B------:R-:W-:Y:S02]  /*1a30*/  IMAD.MOV.U32 R27, RZ, RZ, R7 ;  /* 0x000000ffff1b7224 */ /* 0x000fe400078e0007 */
[--C-:B------:R-:W-:Y:S01]  /*1a40*/  @!P4 IMAD.IADD R31, R31, 0x1, -R0.reuse ;  /* 0x000000011f1fc824 */ /* 0x100fe200078e0a00 */
[C---:B------:R-:W-:Y:S01]  /*1a50*/  ISETP.GT.U32.AND P4, PT, R0.reuse, R5, PT ;  /* 0x000000050000720c */ /* 0x040fe20003f84070 */
[--C-:B------:R-:W-:Y:S01]  /*1a60*/  @!P5 IMAD.IADD R33, R33, 0x1, -R0.reuse ;  /* 0x000000012121d824 */ /* 0x100fe200078e0a00 */
[----:B------:R-:W-:Y:S01]  /*1a70*/  IABS R37, R12 ;  /* 0x0000000c00257213 */ /* 0x000fe20000000000 */
[----:B------:R-:W-:Y:S01]  /*1a80*/  IMAD R7, R0, R8, R35 ;  /* 0x0000000800077224 */ /* 0x000fe200078e0223 */
[----:B------:R-:W-:Y:S01]  /*1a90*/  ISETP.GE.AND P5, PT, R14, RZ, PT ;  /* 0x000000ff0e00720c */ /* 0x000fe20003fa6270 */
[----:B------:R-:W-:Y:S01]  /*1aa0*/  @!P0 IMAD.MOV R27, RZ, RZ, -R27 ;  /* 0x000000ffff1b8224 */ /* 0x000fe200078e0a1b */
[C---:B------:R-:W-:Y:S01]  /*1ab0*/  ISETP.GT.U32.AND P0, PT, R0.reuse, R33, PT ;  /* 0x000000210000720c */ /* 0x040fe20003f04070 */
[----:B------:R-:W-:Y:S01]  /*1ac0*/  @!P3 IMAD.MOV R31, RZ, RZ, -R31 ;  /* 0x000000ffff1fb224 */ /* 0x000fe200078e0a1f */
[----:B------:R-:W-:Y:S01]  /*1ad0*/  ISETP.GT.U32.AND P3, PT, R0, R7, PT ;  /* 0x000000070000720c */ /* 0x000fe20003f64070 */
[----:B------:R-:W-:Y:S01]  /*1ae0*/  @!P2 IMAD.IADD R23, R23, 0x1, -R0 ;  /* 0x000000011717a824 */ /* 0x000fe200078e0a00 */
[----:B------:R-:W-:Y:S01]  /*1af0*/  ISETP.GE.AND P2, PT, R10, RZ, PT ;  /* 0x000000ff0a00720c */ /* 0x000fe20003f46270 */
[----:B------:R-:W-:Y:S01]  /*1b00*/  IMAD.HI.U32 R8, R4, R37, RZ ;  /* 0x0000002504087227 */ /* 0x000fe200078e00ff */
[----:B------:R-:W-:-:S02]  /*1b10*/  LOP3.LUT R10, R16, 0x38, RZ, 0xfc, !PT ;  /* 0x00000038100a7812 */ /* 0x000fc400078efcff */
[----:B------:R-:W-:Y:S01]  /*1b20*/  LOP3.LUT R14, R16, 0x30, RZ, 0xfc, !PT ;  /* 0x00000030100e7812 */ /* 0x000fe200078efcff */
[--C-:B------:R-:W-:Y:S02]  /*1b30*/  @!P4 IMAD.IADD R5, R5, 0x1, -R0.reuse ;  /* 0x000000010505c824 */ /* 0x100fe400078e0a00 */
[----:B------:R-:W-:Y:S01]  /*1b40*/  IMAD.MOV.U32 R29, RZ, RZ, R23 ;  /* 0x000000ffff1d7224 */ /* 0x000fe200078e0017 */
[----:B------:R-:W-:Y:S01]  /*1b50*/  IABS R39, R14 ;  /* 0x0000000e00277213 */ /* 0x000fe20000000000 */
[----:B------:R-:W-:Y:S01]  /*1b60*/  @!P0 IMAD.IADD R33, R33, 0x1, -R0 ;  /* 0x0000000121218824 */ /* 0x000fe200078e0a00 */
[----:B------:R-:W-:Y:S01]  /*1b70*/  ISETP.GT.U32.AND P4, PT, R0, R5, PT ;  /* 0x000000050000720c */ /* 0x000fe20003f84070 */
[----:B------:R-:W-:Y:S01]  /*1b80*/  IMAD.MOV R8, RZ, RZ, -R8 ;  /* 0x000000ffff087224 */ /* 0x000fe200078e0a08 */
[----:B------:R-:W-:Y:S01]  /*1b90*/  ISETP.GE.AND P0, PT, R10, RZ, PT ;  /* 0x000000ff0a00720c */ /* 0x000fe20003f06270 */
[----:B------:R-:W-:Y:S01]  /*1ba0*/  @!P3 IMAD.IADD R7, R7, 0x1, -R0 ;  /* 0x000000010707b824 */ /* 0x000fe200078e0a00 */
[----:B------:R-:W-:Y:S01]  /*1bb0*/  IABS R10, R10 ;  /* 0x0000000a000a7213 */ /* 0x000fe20000000000 */
[----:B------:R-:W-:Y:S01]  /*1bc0*/  @!P6 IMAD.MOV R29, RZ, RZ, -R29 ;  /* 0x000000ffff1de224 */ /* 0x000fe200078e0a1d */
[----:B------:R-:W-:Y:S01]  /*1bd0*/  ISETP.GE.AND P6, PT, R12, RZ, PT ;  /* 0x000000ff0c00720c */ /* 0x000fe20003fc6270 */
[----:B------:R-:W-:Y:S01]  /*1be0*/  IMAD R23, R0, R8, R37 ;  /* 0x0000000800177224 */ /* 0x000fe200078e0225 */
[----:B------:R-:W-:Y:S01]  /*1bf0*/  LOP3.LUT R12, R16, 0x34, RZ, 0xfc, !PT ;  /* 0x00000034100c7812 */ /* 0x000fe200078efcff */
[----:B------:R-:W-:Y:S01]  /*1c00*/  IMAD.MOV.U32 R37, RZ, RZ, R10 ;  /* 0x000000ffff257224 */ /* 0x000fe200078e000a */
[----:B------:R-:W-:Y:S01]  /*1c10*/  ISETP.GT.U32.AND P3, PT, R0, R7, PT ;  /* 0x000000070000720c */ /* 0x000fe20003f64070 */
[----:B------:R-:W-:Y:S01]  /*1c20*/  @!P1 IMAD.MOV R33, RZ, RZ, -R33 ;  /* 0x000000ffff219224 */ /* 0x000fe200078e0a21 */
[----:B------:R-:W-:Y:S01]  /*1c30*/  IABS R41, R12 ;  /* 0x0000000c00297213 */ /* 0x000fe20000000000 */
[----:B------:R-:W-:Y:S01]  /*1c40*/  IMAD.HI.U32 R8, R4, R37, RZ ;  /* 0x0000002504087227 */ /* 0x000fe200078e00ff */
[----:B------:R-:W-:-:S02]  /*1c50*/  ISETP.GE.AND P1, PT, R12, RZ, PT ;  /* 0x000000ff0c00720c */ /* 0x000fc40003f26270 */
[----:B------:R-:W-:Y:S01]  /*1c60*/  LOP3.LUT R12, R16, 0x2c, RZ, 0xfc, !PT ;  /* 0x0000002c100c7812 */ /* 0x000fe200078efcff */
[----:B------:R-:W-:Y:S01]  /*1c70*/  @!P4 IMAD.IADD R5, R5, 0x1, -R0 ;  /* 0x000000010505c824 */ /* 0x000fe200078e0a00 */
[----:B------:R-:W-:Y:S01]  /*1c80*/  ISETP.GT.U32.AND P4, PT, R0, R23, PT ;  /* 0x000000170000720c */ /* 0x000fe20003f84070 */
[----:B------:R-:W-:Y:S01]  /*1c90*/  IMAD.MOV R10, RZ, RZ, -R8 ;  /* 0x000000ffff0a7224 */ /* 0x000fe200078e0a08 */
[----:B------:R-:W-:Y:S01]  /*1ca0*/  IABS R43, R12 ;  /* 0x0000000c002b7213 */ /* 0x000fe20000000000 */
[----:B------:R-:W-:-:S04]  /*1cb0*/  IMAD.HI.U32 R8, R4, R41, RZ ;  /* 0x0000002904087227 */ /* 0x000fc800078e00ff */
[----:B------:R-:W-:Y:S02]  /*1cc0*/  IMAD.MOV.U32 R35, RZ, RZ, R5 ;  /* 0x000000ffff237224 */ /* 0x000fe400078e0005 */
[C---:B------:R-:W-:Y:S02]  /*1cd0*/  IMAD R5, R0.reuse, R10, R37 ;  /* 0x0000000a00057224 */ /* 0x040fe400078e0225 */
[----:B------:R-:W-:Y:S02]  /*1ce0*/  IMAD.MOV R10, RZ, RZ, -R8 ;  /* 0x000000ffff0a7224 */ /* 0x000fe400078e0a08 */
[----:B------:R-:W-:Y:S01]  /*1cf0*/  @!P3 IMAD.IADD R7, R7, 0x1, -R0 ;  /* 0x000000010707b824 */ /* 0x000fe200078e0a00 */
[C---:B------:R-:W-:Y:S01]  /*1d00*/  ISETP.GT.U32.AND P3, PT, R0.reuse, R5, PT ;  /* 0x000000050000720c */ /* 0x040fe20003f64070 */
[----:B------:R-:W-:Y:S02]  /*1d10*/  IMAD R41, R0, R10, R41 ;  /* 0x0000000a00297224 */ /* 0x000fe400078e0229 */
[----:B------:R-:W-:-:S02]  /*1d20*/  IMAD.MOV.U32 R37, RZ, RZ, R7 ;  /* 0x000000ffff257224 */ /* 0x000fc400078e0007 */
[----:B------:R-:W-:Y:S02]  /*1d30*/  @!P4 IMAD.IADD R23, R23, 0x1, -R0 ;  /* 0x000000011717c824 */ /* 0x000fe400078e0a00 */
[----:B------:R-:W-:Y:S01]  /*1d40*/  @!P5 IMAD.MOV R37, RZ, RZ, -R37 ;  /* 0x000000ffff25d224 */ /* 0x000fe200078e0a25 */
[----:B------:R-:W-:Y:S01]  /*1d50*/  ISETP.GT.U32.AND P5, PT, R0, R41, PT ;  /* 0x000000290000720c */ /* 0x000fe20003fa4070 */
[----:B------:R-:W-:Y:S01]  /*1d60*/  IMAD.HI.U32 R8, R4, R39, RZ ;  /* 0x0000002704087227 */ /* 0x000fe200078e00ff */
[----:B------:R-:W-:-:S03]  /*1d70*/  ISETP.GT.U32.AND P4, PT, R0, R23, PT ;  /* 0x000000170000720c */ /* 0x000fc60003f84070 */
[----:B------:R-:W-:Y:S02]  /*1d80*/  IMAD.MOV R8, RZ, RZ, -R8 ;  /* 0x000000ffff087224 */ /* 0x000fe400078e0a08 */
[----:B------:R-:W-:Y:S01]  /*1d90*/  @!P2 IMAD.MOV R35, RZ, RZ, -R35 ;  /* 0x000000ffff23a224 */ /* 0x000fe200078e0a23 */
[----:B------:R-:W-:Y:S01]  /*1da0*/  ISETP.GE.AND P2, PT, R14, RZ, PT ;  /* 0x000000ff0e00720c */ /* 0x000fe20003f46270 */
[----:B------:R-:W-:Y:S01]  /*1db0*/  IMAD R7, R0, R8, R39 ;  /* 0x0000000800077224 */ /* 0x000fe200078e0227 */
[----:B------:R-:W-:Y:S01]  /*1dc0*/  LOP3.LUT R14, R16, 0x28, RZ, 0xfc, !PT ;  /* 0x00000028100e7812 */ /* 0x000fe200078efcff */
[--C-:B------:R-:W-:Y:S02]  /*1dd0*/  @!P3 IMAD.IADD R5, R5, 0x1, -R0.reuse ;  /* 0x000000010505b824 */ /* 0x100fe400078e0a00 */
[--C-:B------:R-:W-:Y:S01]  /*1de0*/  @!P5 IMAD.IADD R41, R41, 0x1, -R0.reuse ;  /* 0x000000012929d824 */ /* 0x100fe200078e0a00 */
[----:B------:R-:W-:Y:S01]  /*1df0*/  IABS R51, R14 ;  /* 0x0000000e00337213 */ /* 0x000fe20000000000 */
[----:B------:R-:W-:Y:S01]  /*1e00*/  @!P4 IMAD.IADD R23, R23, 0x1, -R0 ;  /* 0x000000011717c824 */ /* 0x000fe200078e0a00 */
[----:B------:R-:W-:Y:S01]  /*1e10*/  ISETP.GT.U32.AND P4, PT, R0, R7, PT ;  /* 0x000000070000720c */ /* 0x000fe20003f84070 */
[----:B------:R-:W-:Y:S01]  /*1e20*/  IMAD.HI.U32 R8, R4, R43, RZ ;  /* 0x0000002b04087227 */ /* 0x000fe200078e00ff */
[----:B------:R-:W-:-:S02]  /*1e30*/  ISETP.GT.U32.AND P5, PT, R0, R41, PT ;  /* 0x000000290000720c */ /* 0x000fc40003fa4070 */
[----:B------:R-:W-:Y:S01]  /*1e40*/  ISETP.GT.U32.AND P3, PT, R0, R5, PT ;  /* 0x000000050000720c */ /* 0x000fe20003f64070 */
[----:B------:R-:W-:-:S04]  /*1e50*/  IMAD.HI.U32 R10, R4, R51, RZ ;  /* 0x00000033040a7227 */ /* 0x000fc800078e00ff */
[----:B------:R-:W-:Y:S02]  /*1e60*/  IMAD.MOV R10, RZ, RZ, -R10 ;  /* 0x000000ffff0a7224 */ /* 0x000fe400078e0a0a */
[----:B------:R-:W-:Y:S02]  /*1e70*/  IMAD.MOV R8, RZ, RZ, -R8 ;  /* 0x000000ffff087224 */ /* 0x000fe400078e0a08 */
[--C-:B------:R-:W-:Y:S02]  /*1e80*/  @!P4 IMAD.IADD R7, R7, 0x1, -R0.reuse ;  /* 0x000000010707c824 */ /* 0x100fe400078e0a00 */
[----:B------:R-:W-:Y:S02]  /*1e90*/  @!P5 IMAD.IADD R41, R41, 0x1, -R0 ;  /* 0x000000012929d824 */ /* 0x000fe400078e0a00 */
[C---:B------:R-:W-:Y:S01]  /*1ea0*/  IMAD R51, R0.reuse, R10, R51 ;  /* 0x0000000a00337224 */ /* 0x040fe200078e0233 */
[----:B------:R-:W-:Y:S01]  /*1eb0*/  ISETP.GT.U32.AND P4, PT, R0, R7, PT ;  /* 0x000000070000720c */ /* 0x000fe20003f84070 */
[----:B------:R-:W-:Y:S01]  /*1ec0*/  IMAD.MOV.U32 R45, RZ, RZ, R41 ;  /* 0x000000ffff2d7224 */ /* 0x000fe200078e0029 */
[----:B------:R-:W-:Y:S01]  /*1ed0*/  LEA.HI R10, R30, R230, RZ, 0x1b ;  /* 0x000000e61e0a7211 */ /* 0x000fe200078fd8ff */
[----:B------:R-:W-:-:S02]  /*1ee0*/  IMAD.MOV.U32 R39, RZ, RZ, R23 ;  /* 0x000000ffff277224 */ /* 0x000fc400078e0017 */
[----:B------:R-:W-:Y:S01]  /*1ef0*/  @!P1 IMAD.MOV R45, RZ, RZ, -R45 ;  /* 0x000000ffff2d9224 */ /* 0x000fe200078e0a2d */
[C---:B------:R-:W-:Y:S01]  /*1f00*/  ISETP.GT.U32.AND P1, PT, R0.reuse, R51, PT ;  /* 0x000000330000720c */ /* 0x040fe20003f24070 */
[----:B------:R-:W-:Y:S02]  /*1f10*/  IMAD R23, R0, R8, R43 ;  /* 0x0000000800177224 */ /* 0x000fe400078e022b */
[----:B------:R-:W-:Y:S01]  /*1f20*/  @!P3 IMAD.IADD R5, R5, 0x1, -R0 ;  /* 0x000000010505b824 */ /* 0x000fe200078e0a00 */
[----:B------:R-:W-:Y:S01]  /*1f30*/  ISETP.GE.AND P3, PT, R14, RZ, PT ;  /* 0x000000ff0e00720c */ /* 0x000fe20003f66270 */
[----:B------:R-:W-:Y:S01]  /*1f40*/  IMAD.HI.U32 R8, R4, R53, RZ ;  /* 0x0000003504087227 */ /* 0x000fe200078e00ff */
[----:B------:R-:W-:Y:S02]  /*1f50*/  ISETP.GT.U32.AND P5, PT, R0, R23, PT ;  /* 0x000000170000720c */ /* 0x000fe40003fa4070 */
[C---:B------:R-:W-:Y:S01]  /*1f60*/  LOP3.LUT R14, R16.reuse, 0x14, RZ, 0xfc, !PT ;  /* 0x00000014100e7812 */ /* 0x040fe200078efcff */
[----:B------:R-:W-:Y:S01]  /*1f70*/  IMAD.MOV.U32 R43, RZ, RZ, R5 ;  /* 0x000000ffff2b7224 */ /* 0x000fe200078e0005 */
[----:B------:R-:W-:Y:S01]  /*1f80*/  LOP3.LUT R5, R16, 0x20, RZ, 0xfc, !PT ;  /* 0x0000002010057812 */ /* 0x000fe200078efcff */
[----:B------:R-:W-:Y:S01]  /*1f90*/  @!P6 IMAD.MOV R39, RZ, RZ, -R39 ;  /* 0x000000ffff27e224 */ /* 0x000fe200078e0a27 */
[----:B------:R-:W-:Y:S01]  /*1fa0*/  ISETP.GE.AND P6, PT, R12, RZ, PT ;  /* 0x000000ff0c00720c */ /* 0x000fe20003fc6270 */
[----:B------:R-:W-:Y:S01]  /*1fb0*/  IMAD.MOV R8, RZ, RZ, -R8 ;  /* 0x000000ffff087224 */ /* 0x000fe200078e0a08 */
[----:B------:R-:W-:Y:S01]  /*1fc0*/  LOP3.LUT R12, R16, 0x18, RZ, 0xfc, !PT ;  /* 0x00000018100c7812 */ /* 0x000fe200078efcff */
[--C-:B------:R-:W-:Y:S01]  /*1fd0*/  @!P4 IMAD.IADD R7, R7, 0x1, -R0.reuse ;  /* 0x000000010707c824 */ /* 0x100fe200078e0a00 */
[----:B------:R-:W-:Y:S01]  /*1fe0*/  IABS R55, R5 ;  /* 0x0000000500377213 */ /* 0x000fe20000000000 */
[----:B------:R-:W-:Y:S01]  /*1ff0*/  @!P1 IMAD.IADD R51, R51, 0x1, -R0 ;  /* 0x0000000133339824 */ /* 0x000fe200078e0a00 */
[----:B------:R-:W-:Y:S01]  /*2000*/  ISETP.GE.AND P4, PT, R5, RZ, PT ;  /* 0x000000ff0500720c */ /* 0x000fe20003f86270 */
[C---:B------:R-:W-:Y:S01]  /*2010*/  IMAD R53, R0.reuse, R8, R53 ;  /* 0x0000000800357224 */ /* 0x040fe200078e0235 */
[----:B------:R-:W-:Y:S01]  /*2020*/  IABS R59, R12 ;  /* 0x0000000c003b7213 */ /* 0x000fe20000000000 */
[----:B------:R-:W-:Y:S01]  /*2030*/  IMAD.MOV.U32 R47, RZ, RZ, R7 ;  /* 0x000000ffff2f7224 */ /* 0x000fe200078e0007 */
[----:B------:R-:W-:Y:S01]  /*2040*/  ISETP.GT.U32.AND P1, PT, R0, R51, PT ;  /* 0x000000330000720c */ /* 0x000fe20003f24070 */
[----:B------:R-:W-:Y:S01]  /*2050*/  IMAD.HI.U32 R5, R4, R55, RZ ;  /* 0x0000003704057227 */ /* 0x000fe200078e00ff */
[----:B------:R-:W-:-:S03]  /*2060*/  IABS R61, R14 ;  /* 0x0000000e003d7213 */ /* 0x000fc60000000000 */
[----:B------:R-:W-:Y:S01]  /*2070*/  @!P2 IMAD.MOV R47, RZ, RZ, -R47 ;  /* 0x000000ffff2fa224 */ /* 0x000fe200078e0a2f */
[----:B------:R-:W-:Y:S01]  /*2080*/  ISETP.GT.U32.AND P2, PT, R0, R53, PT ;  /* 0x000000350000720c */ /* 0x000fe20003f44070 */
[----:B------:R-:W-:Y:S02]  /*2090*/  @!P5 IMAD.IADD R23, R23, 0x1, -R0 ;  /* 0x000000011717d824 */ /* 0x000fe400078e0a00 */
[----:B------:R-:W-:-:S03]  /*20a0*/  IMAD.HI.U32 R8, R4, R59, RZ ;  /* 0x0000003b04087227 */ /* 0x000fc600078e00ff */
[C---:B------:R-:W-:Y:S01]  /*20b0*/  ISETP.GT.U32.AND P5, PT, R0.reuse, R23, PT ;  /* 0x000000170000720c */ /* 0x040fe20003fa4070 */
[----:B------:R-:W-:Y:S02]  /*20c0*/  IMAD.MOV R5, RZ, RZ, -R5 ;  /* 0x000000ffff057224 */ /* 0x000fe400078e0a05 */
[----:B------:R-:W-:Y:S02]  /*20d0*/  IMAD.MOV R8, RZ, RZ, -R8 ;  /* 0x000000ffff087224 */ /* 0x000fe400078e0a08 */
[C---:B------:R-:W-:Y:S02]  /*20e0*/  IMAD R55, R0.reuse, R5, R55 ;  /* 0x0000000500377224 */ /* 0x040fe400078e0237 */
[C---:B------:R-:W-:Y:S02]  /*20f0*/  IMAD R59, R0.reuse, R8, R59 ;  /* 0x00000008003b7224 */ /* 0x040fe400078e023b */
[----:B------:R-:W-:Y:S01]  /*2100*/  @!P1 IMAD.IADD R51, R51, 0x1, -R0 ;  /* 0x0000000133339824 */ /* 0x000fe200078e0a00 */
[----:B------:R-:W-:Y:S01]  /*2110*/  ISETP.GT.U32.AND P1, PT, R0, R55, PT ;  /* 0x000000370000720c */ /* 0x000fe20003f24070 */
[----:B------:R-:W-:-:S04]  /*2120*/  IMAD.HI.U32 R7, R4, R61, RZ ;  /* 0x0000003d04077227 */ /* 0x000fc800078e00ff */
[--C-:B------:R-:W-:Y:S01]  /*2130*/  @!P2 IMAD.IADD R53, R53, 0x1, -R0.reuse ;  /* 0x000000013535a824 */ /* 0x100fe200078e0a00 */
[----:B------:R-:W-:Y:S01]  /*2140*/  ISETP.GT.U32.AND P2, PT, R0, R59, PT ;  /* 0x0000003b0000720c */ /* 0x000fe20003f44070 */
[----:B------:R-:W-:Y:S02]  /*2150*/  IMAD.MOV R7, RZ, RZ, -R7 ;  /* 0x000000ffff077224 */ /* 0x000fe400078e0a07 */
[--C-:B------:R-:W-:Y:S01]  /*2160*/  @!P5 IMAD.IADD R23, R23, 0x1, -R0.reuse ;  /* 0x000000011717d824 */ /* 0x100fe200078e0a00 */
[----:B------:R-:W-:Y:S01]  /*2170*/  ISETP.GE.AND P5, PT, R12, RZ, PT ;  /* 0x000000ff0c00720c */ /* 0x000fe20003fa6270 */
[----:B------:R-:W-:Y:S01]  /*2180*/  IMAD R61, R0, R7, R61 ;  /* 0x00000007003d7224 */ /* 0x000fe200078e023d */
[----:B------:R-:W-:Y:S01]  /*2190*/  LOP3.LUT R12, R16, 0x10, RZ, 0xfc, !PT ;  /* 0x00000010100c7812 */ /* 0x000fe200078efcff */
[----:B------:R-:W-:Y:S01]  /*21a0*/  @!P1 IMAD.IADD R55, R55, 0x1, -R0 ;  /* 0x0000000137379824 */ /* 0x000fe200078e0a00 */
[----:B------:R-:W-:Y:S01]  /*21b0*/  ISETP.GT.U32.AND P1, PT, R0, R53, PT ;  /* 0x000000350000720c */ /* 0x000fe20003f24070 */
[----:B------:R-:W-:Y:S01]  /*21c0*/  @!P3 IMAD.MOV R51, RZ, RZ, -R51 ;  /* 0x000000ffff33b224 */ /* 0x000fe200078e0a33 */
[----:B------:R-:W-:Y:S01]  /*21d0*/  IABS R63, R12 ;  /* 0x0000000c003f7213 */ /* 0x000fe20000000000 */
[----:B------:R-:W-:Y:S01]  /*21e0*/  IMAD.HI.U32 R7, R4, R65, RZ ;  /* 0x0000004104077227 */ /* 0x000fe200078e00ff */
[----:B------:R-:W-:-:S03]  /*21f0*/  ISETP.GT.U32.AND P3, PT, R0, R61, PT ;  /* 0x0000003d0000720c */ /* 0x000fc60003f64070 */
[----:B------:R-:W-:Y:S01]  /*2200*/  @!P2 IMAD.IADD R59, R59, 0x1, -R0 ;  /* 0x000000013b3ba824 */ /* 0x000fe200078e0a00 */
[----:B------:R-:W-:Y:S01]  /*2210*/  ISETP.GT.U32.AND P2, PT, R0, R55, PT ;  /* 0x000000370000720c */ /* 0x000fe20003f44070 */
[----:B------:R-:W-:-:S04]  /*2220*/  IMAD.HI.U32 R5, R4, R63, RZ ;  /* 0x0000003f04057227 */ /* 0x000fc800078e00ff */
[----:B------:R-:W-:Y:S02]  /*2230*/  IMAD.MOV R5, RZ, RZ, -R5 ;  /* 0x000000ffff057224 */ /* 0x000fe400078e0a05 */
[----:B------:R-:W-:Y:S01]  /*2240*/  @!P0 IMAD.MOV R43, RZ, RZ, -R43 ;  /* 0x000000ffff2b8224 */ /* 0x000fe200078e0a2b */
[----:B------:R-:W-:Y:S01]  /*2250*/  ISETP.GE.AND P0, PT, R18, RZ, PT ;  /* 0x000000ff1200720c */ /* 0x000fe20003f06270 */
[C---:B------:R-:W-:Y:S02]  /*2260*/  IMAD R63, R0.reuse, R5, R63 ;  /* 0x00000005003f7224 */ /* 0x040fe400078e023f */
[--C-:B------:R-:W-:Y:S02]  /*2270*/  @!P3 IMAD.IADD R61, R61, 0x1, -R0.reuse ;  /* 0x000000013d3db824 */ /* 0x100fe400078e0a00 */
[----:B------:R-:W-:Y:S01]  /*2280*/  @!P2 IMAD.IADD R55, R55, 0x1, -R0 ;  /* 0x000000013737a824 */ /* 0x000fe200078e0a00 */
[----:B------:R-:W-:Y:S01]  /*2290*/  ISETP.GT.U32.AND P2, PT, R0, R63, PT ;  /* 0x0000003f0000720c */ /* 0x000fe20003f44070 */
[----:B------:R-:W-:Y:S01]  /*22a0*/  VIADD R18, R10, 0x7c ;  /* 0x0000007c0a127836 */ /* 0x000fe20000000000 */
[----:B------:R-:W-:Y:S01]  /*22b0*/  ISETP.GT.U32.AND P3, PT, R0, R61, PT ;  /* 0x0000003d0000720c */ /* 0x000fe20003f64070 */
[----:B------:R-:W-:-:S02]  /*22c0*/  IMAD.MOV R7, RZ, RZ, -R7 ;  /* 0x000000ffff077224 */ /* 0x000fc400078e0a07 */
[----:B------:R-:W-:Y:S01]  /*22d0*/  IMAD.HI.U32 R8, R4, R67, RZ ;  /* 0x0000004304087227 */ /* 0x000fe200078e00ff */
[----:B------:R-:W-:-:S03]  /*22e0*/  IABS R41, R18 ;  /* 0x0000001200297213 */ /* 0x000fc60000000000 */
[----:B------:R-:W-:Y:S02]  /*22f0*/  IMAD R65, R0, R7, R65 ;  /* 0x0000000700417224 */ /* 0x000fe400078e0241 */
[----:B------:R-:W-:-:S04]  /*2300*/  IMAD.HI.U32 R5, R4, R41, RZ ;  /* 0x0000002904057227 */ /* 0x000fc800078e00ff */
[--C-:B------:R-:W-:Y:S02]  /*2310*/  @!P2 IMAD.IADD R63, R63, 0x1, -R0.reuse ;  /* 0x000000013f3fa824 */ /* 0x100fe400078e0a00 */
[----:B------:R-:W-:Y:S01]  /*2320*/  @!P3 IMAD.IADD R61, R61, 0x1, -R0 ;  /* 0x000000013d3db824 */ /* 0x000fe200078e0a00 */
[C---:B------:R-:W-:Y:S01]  /*2330*/  ISETP.GT.U32.AND P3, PT, R0.reuse, R65, PT ;  /* 0x000000410000720c */ /* 0x040fe20003f64070 */
[----:B------:R-:W-:Y:S01]  /*2340*/  IMAD.MOV R5, RZ, RZ, -R5 ;  /* 0x000000ffff057224 */ /* 0x000fe200078e0a05 */
[C---:B------:R-:W-:Y:S01]  /*2350*/  ISETP.GT.U32.AND P2, PT, R0.reuse, R63, PT ;  /* 0x0000003f0000720c */ /* 0x040fe20003f44070 */
[----:B------:R-:W-:Y:S02]  /*2360*/  IMAD.MOV R8, RZ, RZ, -R8 ;  /* 0x000000ffff087224 */ /* 0x000fe400078e0a08 */
[----:B------:R-:W-:Y:S02]  /*2370*/  IMAD R7, R0, R5, R41 ;  /* 0x0000000500077224 */ /* 0x000fe400078e0229 */
[----:B------:R-:W-:-:S02]  /*2380*/  IMAD.MOV.U32 R49, RZ, RZ, R23 ;  /* 0x000000ffff317224 */ /* 0x000fc400078e0017 */
[----:B------:R-:W-:Y:S02]  /*2390*/  IMAD R67, R0, R8, R67 ;  /* 0x0000000800437224 */ /* 0x000fe400078e0243 */
[----:B------:R-:W-:Y:S02]  /*23a0*/  VIADD R20, R10, 0x5c ;  /* 0x0000005c0a147836 */ /* 0x000fe40000000000 */
[--C-:B------:R-:W-:Y:S01]  /*23b0*/  @!P3 IMAD.IADD R65, R65, 0x1, -R0.reuse ;  /* 0x000000014141b824 */ /* 0x100fe200078e0a00 */
[C---:B------:R-:W-:Y:S01]  /*23c0*/  ISETP.GT.U32.AND P3, PT, R0.reuse, R7, PT ;  /* 0x000000070000720c */ /* 0x040fe20003f64070 */
[----:B------:R-:W-:Y:S01]  /*23d0*/  @!P6 IMAD.MOV R49, RZ, RZ, -R49 ;  /* 0x000000ffff31e224 */ /* 0x000fe200078e0a31 */
[----:B------:R-:W-:Y:S01]  /*23e0*/  ISETP.GT.U32.AND P6, PT, R0, R59, PT ;  /* 0x0000003b0000720c */ /* 0x000fe20003fc4070 */
[----:B------:R-:W-:Y:S01]  /*23f0*/  @!P2 IMAD.IADD R63, R63, 0x1, -R0 ;  /* 0x000000013f3fa824 */ /* 0x000fe200078e0a00 */
[----:B------:R-:W-:Y:S01]  /*2400*/  IABS R23, R20 ;  /* 0x0000001400177213 */ /* 0x000fe20000000000 */
[----:B------:R-:W-:Y:S01]  /*2410*/  VIADD R22, R10, 0x3c ;  /* 0x0000003c0a167836 */ /* 0x000fe20000000000 */
[----:B------:R-:W-:Y:S01]  /*2420*/  ISETP.GT.U32.AND P2, PT, R0, R67, PT ;  /* 0x000000430000720c */ /* 0x000fe20003f44070 */
[----:B------:R-:W-:-:S02]  /*2430*/  VIADD R10, R10, 0x1c ;  /* 0x0000001c0a0a7836 */ /* 0x000fc40000000000 */
[----:B------:R-:W-:Y:S01]  /*2440*/  IMAD.HI.U32 R5, R4, R23, RZ ;  /* 0x0000001704057227 */ /* 0x000fe200078e00ff */
[----:B------:R-:W-:Y:S02]  /*2450*/  IABS R41, R22 ;  /* 0x0000001600297213 */ /* 0x000fe40000000000 */
[----:B------:R-:W-:Y:S01]  /*2460*/  IABS R57, R10 ;  /* 0x0000000a00397213 */ /* 0x000fe20000000000 */
[--C-:B------:R-:W-:Y:S01]  /*2470*/  @!P1 IMAD.IADD R53, R53, 0x1, -R0.reuse ;  /* 0x0000000135359824 */ /* 0x100fe200078e0a00 */
[----:B------:R-:W-:Y:S01]  /*2480*/  ISETP.GE.AND P1, PT, R14, RZ, PT ;  /* 0x000000ff0e00720c */ /* 0x000fe20003f26270 */
[----:B------:R-:W-:Y:S02]  /*2490*/  IMAD.MOV R5, RZ, RZ, -R5 ;  /* 0x000000ffff057224 */ /* 0x000fe400078e0a05 */
[--C-:B------:R-:W-:Y:S02]  /*24a0*/  @!P3 IMAD.IADD R7, R7, 0x1, -R0.reuse ;  /* 0x000000010707b824 */ /* 0x100fe400078e0a00 */
[----:B------:R-:W-:Y:S01]  /*24b0*/  @!P6 IMAD.IADD R59, R59, 0x1, -R0 ;  /* 0x000000013b3be824 */ /* 0x000fe200078e0a00 */
[----:B------:R-:W-:Y:S01]  /*24c0*/  ISETP.GE.AND P6, PT, R12, RZ, PT ;  /* 0x000000ff0c00720c */ /* 0x000fe20003fc6270 */
[----:B------:R-:W-:Y:S01]  /*24d0*/  @!P0 IMAD.MOV R53, RZ, RZ, -R53 ;  /* 0x000000ffff358224 */ /* 0x000fe200078e0a35 */
[C---:B------:R-:W-:Y:S01]  /*24e0*/  ISETP.GT.U32.AND P0, PT, R0.reuse, R65, PT ;  /* 0x000000410000720c */ /* 0x040fe20003f04070 */
[----:B------:R-:W-:-:S02]  /*24f0*/  IMAD R23, R0, R5, R23 ;  /* 0x0000000500177224 */ /* 0x000fc400078e0217 */
[----:B------:R-:W-:Y:S02]  /*2500*/  @!P2 IMAD.IADD R67, R67, 0x1, -R0 ;  /* 0x000000014343a824 */ /* 0x000fe400078e0a00 */
[----:B------:R-:W-:Y:S01]  /*2510*/  @!P4 IMAD.MOV R55, RZ, RZ, -R55 ;  /* 0x000000ffff37c224 */ /* 0x000fe200078e0a37 */
[----:B------:R-:W-:Y:S01]  /*2520*/  ISETP.GT.U32.AND P4, PT, R0, R7, PT ;  /* 0x000000070000720c */ /* 0x000fe20003f84070 */
[----:B------:R-:W-:Y:S01]  /*2530*/  IMAD.HI.U32 R8, R4, R41, RZ ;  /* 0x0000002904087227 */ /* 0x000fe200078e00ff */
[C---:B------:R-:W-:Y:S02]  /*2540*/  ISETP.GT.U32.AND P2, PT, R0.reuse, R23, PT ;  /* 0x000000170000720c */ /* 0x040fe40003f44070 */
[----:B------:R-:W-:Y:S01]  /*2550*/  ISETP.GT.U32.AND P3, PT, R0, R67, PT ;  /* 0x000000430000720c */ /* 0x000fe20003f64070 */
[----:B------:R-:W-:-:S04]  /*2560*/  IMAD.HI.U32 R12, R4, R57, RZ ;  /* 0x00000039040c7227 */ /* 0x000fc800078e00ff */
[----:B------:R-:W-:-:S04]  /*2570*/  IMAD.HI.U32 R14, R4, R71, RZ ;  /* 0x00000047040e7227 */ /* 0x000fc800078e00ff */
[----:B------:R-:W-:-:S04]  /*2580*/  IMAD.HI.U32 R4, R4, R69, RZ ;  /* 0x0000004504047227 */ /* 0x000fc800078e00ff */
[----:B------:R-:W-:Y:S02]  /*2590*/  IMAD.MOV R8, RZ, RZ, -R8 ;  /* 0x000000ffff087224 */ /* 0x000fe400078e0a08 */
[----:B------:R-:W-:Y:S02]  /*25a0*/  IMAD.MOV R14, RZ, RZ, -R14 ;  /* 0x000000ffff0e7224 */ /* 0x000fe400078e0a0e */
[----:B------:R-:W-:Y:S02]  /*25b0*/  IMAD.MOV R12, RZ, RZ, -R12 ;  /* 0x000000ffff0c7224 */ /* 0x000fe400078e0a0c */
[----:B------:R-:W-:Y:S02]  /*25c0*/  IMAD.MOV R4, RZ, RZ, -R4 ;  /* 0x000000ffff047224 */ /* 0x000fe400078e0a04 */
[C---:B------:R-:W-:Y:S01]  /*25d0*/  IMAD R41, R0.reuse, R8, R41 ;  /* 0x0000000800297224 */ /* 0x040fe200078e0229 */
[----:B------:R-:W-:Y:S01]  /*25e0*/  SHF.R.S32.HI R8, RZ, 0x6, R30 ;  /* 0x00000006ff087819 */ /* 0x000fe2000001141e */
[----:B------:R-:W-:-:S02]  /*25f0*/  IMAD R71, R0, R14, R71 ;  /* 0x0000000e00477224 */ /* 0x000fc400078e0247 */
[----:B------:R-:W-:Y:S01]  /*2600*/  IMAD R57, R0, R12, R57 ;  /* 0x0000000c00397224 */ /* 0x000fe200078e0239 */
[----:B------:R-:W-:Y:S01]  /*2610*/  LOP3.LUT R12, R30, 0x40, RZ, 0xc0, !PT ;  /* 0x000000401e0c7812 */ /* 0x000fe200078ec0ff */
[----:B------:R-:W-:Y:S01]  /*2620*/  IMAD R69, R0, R4, R69 ;  /* 0x0000000400457224 */ /* 0x000fe200078e0245 */
[----:B------:R-:W-:Y:S01]  /*2630*/  SGXT R8, R8, 0x1 ;  /* 0x000000010808781a */ /* 0x000fe20000000200 */
[----:B------:R-:W-:Y:S01]  /*2640*/  @!P5 IMAD.MOV R59, RZ, RZ, -R59 ;  /* 0x000000ffff3bd224 */ /* 0x000fe200078e0a3b */
[C---:B------:R-:W-:Y:S01]  /*2650*/  ISETP.GT.U32.AND P5, PT, R0.reuse, R41, PT ;  /* 0x000000290000720c */ /* 0x040fe20003fa4070 */
[--C-:B------:R-:W-:Y:S01]  /*2660*/  @!P0 IMAD.IADD R65, R65, 0x1, -R0.reuse ;  /* 0x0000000141418824 */ /* 0x100fe200078e0a00 */
[C---:B------:R-:W-:Y:S01]  /*2670*/  ISETP.GT.U32.AND P0, PT, R0.reuse, R71, PT ;  /* 0x000000470000720c */ /* 0x040fe20003f04070 */
[----:B------:R-:W-:Y:S01]  /*2680*/  @!P1 IMAD.MOV R61, RZ, RZ, -R61 ;  /* 0x000000ffff3d9224 */ /* 0x000fe200078e0a3d */
[C---:B------:R-:W-:Y:S01]  /*2690*/  ISETP.GT.U32.AND P1, PT, R0.reuse, R57, PT ;  /* 0x000000390000720c */ /* 0x040fe20003f24070 */
[--C-:B------:R-:W-:Y:S01]  /*26a0*/  @!P4 IMAD.IADD R7, R7, 0x1, -R0.reuse ;  /* 0x000000010707c824 */ /* 0x100fe200078e0a00 */
[----:B------:R-:W-:Y:S01]  /*26b0*/  ISETP.GT.U32.AND P4, PT, R0, R69, PT ;  /* 0x000000450000720c */ /* 0x000fe20003f84070 */
[--C-:B------:R-:W-:Y:S01]  /*26c0*/  @!P3 IMAD.IADD R67, R67, 0x1, -R0.reuse ;  /* 0x000000014343b824 */ /* 0x100fe200078e0a00 */
[----:B------:R-:W-:Y:S01]  /*26d0*/  ISETP.GE.AND P3, PT, R24, RZ, PT ;  /* 0x000000ff1800720c */ /* 0x000fe20003f66270 */
[--C-:B------:R-:W-:Y:S01]  /*26e0*/  @!P2 IMAD.IADD R23, R23, 0x1, -R0.reuse ;  /* 0x000000011717a824 */ /* 0x100fe200078e0a00 */
[----:B------:R-:W-:Y:S01]  /*26f0*/  ISETP.GE.AND P2, PT, R26, RZ, PT ;  /* 0x000000ff1a00720c */ /* 0x000fe20003f46270 */
[----:B------:R-:W-:Y:S01]  /*2700*/  @!P6 IMAD.MOV R63, RZ, RZ, -R63 ;  /* 0x000000ffff3fe224 */ /* 0x000fe200078e0a3f */
[----:B------:R-:W-:Y:S01]  /*2710*/  ISETP.GE.AND P6, PT, R18, RZ, PT ;  /* 0x000000ff1200720c */ /* 0x000fe20003fc6270 */
[--C-:B------:R-:W-:Y:S01]  /*2720*/  @!P5 IMAD.IADD R41, R41, 0x1, -R0.reuse ;  /* 0x000000012929d824 */ /* 0x100fe200078e0a00 */
[----:B------:R-:W-:Y:S01]  /*2730*/  ISETP.GE.AND P5, PT, R20, RZ, PT ;  /* 0x000000ff1400720c */ /* 0x000fe20003fa6270 */
[----:B------:R-:W-:-:S02]  /*2740*/  @!P0 IMAD.IADD R71, R71, 0x1, -R0 ;  /* 0x0000000147478824 */ /* 0x000fc400078e0a00 */
[--C-:B------:R-:W-:Y:S01]  /*2750*/  @!P1 IMAD.IADD R57, R57, 0x1, -R0.reuse ;  /* 0x0000000139399824 */ /* 0x100fe200078e0a00 */
[C---:B------:R-:W-:Y:S01]  /*2760*/  ISETP.GT.U32.AND P1, PT, R0.reuse, R23, PT ;  /* 0x000000170000720c */ /* 0x040fe20003f24070 */
[----:B------:R-:W-:Y:S01]  /*2770*/  @!P4 IMAD.IADD R69, R69, 0x1, -R0 ;  /* 0x000000014545c824 */ /* 0x000fe200078e0a00 */
[C---:B------:R-:W-:Y:S01]  /*2780*/  ISETP.GT.U32.AND P0, PT, R0.reuse, R41, PT ;  /* 0x000000290000720c */ /* 0x040fe20003f04070 */
[----:B------:R-:W-:Y:S01]  /*2790*/  @!P3 IMAD.MOV R65, RZ, RZ, -R65 ;  /* 0x000000ffff41b224 */ /* 0x000fe200078e0a41 */
[C---:B------:R-:W-:Y:S01]  /*27a0*/  ISETP.GT.U32.AND P4, PT, R0.reuse, R71, PT ;  /* 0x000000470000720c */ /* 0x040fe20003f84070 */
[----:B------:R-:W-:Y:S01]  /*27b0*/  @!P2 IMAD.MOV R67, RZ, RZ, -R67 ;  /* 0x000000ffff43a224 */ /* 0x000fe200078e0a43 */
[C---:B------:R-:W-:Y:S01]  /*27c0*/  ISETP.GT.U32.AND P3, PT, R0.reuse, R57, PT ;  /* 0x000000390000720c */ /* 0x040fe20003f64070 */
[----:B------:R-:W-:Y:S01]  /*27d0*/  @!P6 IMAD.MOV R7, RZ, RZ, -R7 ;  /* 0x000000ffff07e224 */ /* 0x000fe200078e0a07 */
[----:B------:R-:W-:Y:S01]  /*27e0*/  ISETP.GT.U32.AND P2, PT, R0, R69, PT ;  /* 0x000000450000720c */ /* 0x000fe20003f44070 */
[----:B------:R-:W-:-:S02]  /*27f0*/  IMAD.SHL.U32 R4, R30, 0x2, RZ ;  /* 0x000000021e047824 */ /* 0x000fc400078e00ff */
[----:B------:R-:W-:Y:S02]  /*2800*/  IMAD R6, R6, UR7, RZ ;  /* 0x0000000706067c24 */ /* 0x000fe4000f8e02ff */
[--C-:B------:R-:W-:Y:S01]  /*2810*/  @!P1 IMAD.IADD R23, R23, 0x1, -R0.reuse ;  /* 0x0000000117179824 */ /* 0x100fe200078e0a00 */
[----:B------:R-:W-:Y:S01]  /*2820*/  ISETP.GE.AND P1, PT, R22, RZ, PT ;  /* 0x000000ff1600720c */ /* 0x000fe20003f26270 */
[--C-:B------:R-:W-:Y:S01]  /*2830*/  @!P0 IMAD.IADD R41, R41, 0x1, -R0.reuse ;  /* 0x0000000129298824 */ /* 0x100fe200078e0a00 */
[----:B------:R-:W-:Y:S01]  /*2840*/  ISETP.GE.AND P0, PT, R10, RZ, PT ;  /* 0x000000ff0a00720c */ /* 0x000fe20003f06270 */
[--C-:B------:R-:W-:Y:S01]  /*2850*/  @!P4 IMAD.IADD R71, R71, 0x1, -R0.reuse ;  /* 0x000000014747c824 */ /* 0x100fe200078e0a00 */
[----:B------:R-:W-:Y:S01]  /*2860*/  ISETP.GE.AND P4, PT, R28, RZ, PT ;  /* 0x000000ff1c00720c */ /* 0x000fe20003f86270 */
[--C-:B------:R-:W-:Y:S01]  /*2870*/  @!P3 IMAD.IADD R57, R57, 0x1, -R0.reuse ;  /* 0x000000013939b824 */ /* 0x100fe200078e0a00 */
[----:B------:R-:W-:Y:S01]  /*2880*/  ISETP.GE.AND P3, PT, R16, RZ, PT ;  /* 0x000000ff1000720c */ /* 0x000fe20003f66270 */
[----:B------:R-:W-:Y:S01]  /*2890*/  @!P2 IMAD.IADD R69, R69, 0x1, -R0 ;  /* 0x000000014545a824 */ /* 0x000fe200078e0a00 */
[----:B------:R-:W-:Y:S01]  /*28a0*/  ISETP.NE.AND P2, PT, R25, RZ, PT ;  /* 0x000000ff1900720c */ /* 0x000fe20003f45270 */
[----:B------:R-:W-:Y:S01]  /*28b0*/  @!P5 IMAD.MOV R23, RZ, RZ, -R23 ;  /* 0x000000ffff17d224 */ /* 0x000fe200078e0a17 */
[----:B------:R-:W-:Y:S01]  /*28c0*/  LOP3.LUT R0, RZ, R25, RZ, 0x33, !PT ;  /* 0x00000019ff007212 */ /* 0x000fe200078e33ff */
[----:B------:R-:W-:Y:S01]  /*28d0*/  IMAD R3, R3, UR7, RZ ;  /* 0x0000000703037c24 */ /* 0x000fe2000f8e02ff */
[----:B------:R-:W-:Y:S01]  /*28e0*/  LOP3.LUT R5, R4, 0x7e, RZ, 0xc0, !PT ;  /* 0x0000007e04057812 */ /* 0x000fe200078ec0ff */
[----:B------:R-:W-:Y:S01]  /*28f0*/  @!P1 IMAD.MOV R41, RZ, RZ, -R41 ;  /* 0x000000ffff299224 */ /* 0x000fe200078e0a29 */
[C---:B------:R-:W-:Y:S01]  /*2900*/  SEL R7, R0.reuse, R7, !P2 ;  /* 0x0000000700077207 */ /* 0x040fe20005000000 */
[----:B------:R-:W-:Y:S01]  /*2910*/  @!P0 IMAD.MOV R57, RZ, RZ, -R57 ;  /* 0x000000ffff398224 */ /* 0x000fe200078e0a39 */
[----:B------:R-:W-:Y:S01]  /*2920*/  SEL R9, R0, R9, !P2 ;  /* 0x0000000900097207 */ /* 0x000fe20005000000 */
[----:B------:R-:W-:Y:S01]  /*2930*/  IMAD R4, R12, 0x40, R5 ;  /* 0x000000400c047824 */ /* 0x000fe200078e0205 */
[C---:B------:R-:W-:Y:S01]  /*2940*/  SEL R11, R0.reuse, R11, !P2 ;  /* 0x0000000b000b7207 */ /* 0x040fe20005000000 */
[----:B------:R-:W-:Y:S01]  /*2950*/  IMAD R7, R7, UR4, RZ ;  /* 0x0000000407077c24 */ /* 0x000fe2000f8e02ff */
[C---:B------:R-:W-:Y:S01]  /*2960*/  SEL R13, R0.reuse, R13, !P2 ;  /* 0x0000000d000d7207 */ /* 0x040fe20005000000 */
[----:B------:R-:W-:Y:S01]  /*2970*/  @!P4 IMAD.MOV R69, RZ, RZ, -R69 ;  /* 0x000000ffff45c224 */ /* 0x000fe200078e0a45 */
[----:B------:R-:W-:Y:S01]  /*2980*/  LOP3.LUT R5, R5, 0x90, R8, 0x78, !PT ;  /* 0x0000009005057812 */ /* 0x000fe200078e7808 */
[----:B------:R-:W-:Y:S01]  /*2990*/  @!P3 IMAD.MOV R71, RZ, RZ, -R71 ;  /* 0x000000ffff47b224 */ /* 0x000fe200078e0a47 */
[C---:B------:R-:W-:Y:S01]  /*29a0*/  SEL R15, R0.reuse, R15, !P2 ;  /* 0x0000000f000f7207 */ /* 0x040fe20005000000 */
[----:B------:R-:W-:Y:S01]  /*29b0*/  IMAD R9, R9, UR4, RZ ;  /* 0x0000000409097c24 */ /* 0x000fe2000f8e02ff */
[----:B------:R-:W-:Y:S01]  /*29c0*/  LEA R8, P4, R7, UR8, 0x1 ;  /* 0x0000000807087c11 */ /* 0x000fe2000f8808ff */
[----:B------:R-:W-:Y:S01]  /*29d0*/  IMAD R11, R11, UR4, RZ ;  /* 0x000000040b0b7c24 */ /* 0x000fe2000f8e02ff */
[C---:B------:R-:W-:Y:S01]  /*29e0*/  SEL R17, R0.reuse, R17, !P2 ;  /* 0x0000001100117207 */ /* 0x040fe20005000000 */
[----:B------:R-:W-:Y:S01]  /*29f0*/  IMAD R13, R13, UR4, RZ ;  /* 0x000000040d0d7c24 */ /* 0x000fe2000f8e02ff */
[C---:B------:R-:W-:Y:S01]  /*2a00*/  SEL R19, R0.reuse, R19, !P2 ;  /* 0x0000001300137207 */ /* 0x040fe20005000000 */
[----:B------:R-:W-:Y:S01]  /*2a10*/  IMAD R15, R15, UR4, RZ ;  /* 0x000000040f0f7c24 */ /* 0x000fe2000f8e02ff */
[C---:B------:R-:W-:Y:S01]  /*2a20*/  SEL R21, R0.reuse, R21, !P2 ;  /* 0x0000001500157207 */ /* 0x040fe20005000000 */
[----:B------:R0:W-:Y:S01]  /*2a30*/  STL [R1+0x404], R8 ;  /* 0x0004040801007387 */ /* 0x0001e20000100800 */
[C---:B------:R-:W-:Y:S01]  /*2a40*/  SEL R23, R0.reuse, R23, !P2 ;  /* 0x0000001700177207 */ /* 0x040fe20005000000 */
[----:B------:R-:W-:Y:S01]  /*2a50*/  IMAD R17, R17, UR4, RZ ;  /* 0x0000000411117c24 */ /* 0x000fe2000f8e02ff */
        /* <DEDUP_REMOVED lines=44> */
[----:B------:R-:W-:Y:S01]  /*2d20*/  SEL R0, R0, R71, !P2 ;  /* 0x0000004700007207 */ /* 0x000fe20005000000 */
[----:B------:R-:W-:Y:S01]  /*2d30*/  IMAD R65, R65, UR4, RZ ;  /* 0x0000000441417c24 */ /* 0x000fe2000f8e02ff */
[----:B------:R-:W-:Y:S01]  /*2d40*/  LEA R12, P3, R9, UR8, 0x1 ;  /* 0x00000008090c7c11 */ /* 0x000fe2000f8608ff */
[----:B------:R-:W-:Y:S01]  /*2d50*/  IMAD R67, R67, UR4, RZ ;  /* 0x0000000443437c24 */ /* 0x000fe2000f8e02ff */
[----:B------:R-:W-:Y:S01]  /*2d60*/  LEA R10, P2, R11, UR8, 0x1 ;  /* 0x000000080b0a7c11 */ /* 0x000fe2000f8408ff */
[----:B------:R-:W-:Y:S01]  /*2d70*/  IMAD R69, R69, UR4, RZ ;  /* 0x0000000445457c24 */ /* 0x000fe2000f8e02ff */
[----:B0-----:R-:W-:Y:S01]  /*2d80*/  LEA R8, P1, R13, UR8, 0x1 ;  /* 0x000000080d087c11 */ /* 0x001fe2000f8208ff */
[----:B------:R0:W-:Y:S01]  /*2d90*/  STL [R1+0x3fc], R12 ;  /* 0x0003fc0c01007387 */ /* 0x0001e20000100800 */
[----:B------:R-:W-:Y:S01]  /*2da0*/  LEA.HI.X.SX32 R7, R7, UR9, 0x1, P4 ;  /* 0x0000000907077c11 */ /* 0x000fe2000a0f0eff */
[----:B------:R-:W-:Y:S01]  /*2db0*/  IMAD R0, R0, UR4, RZ ;  /* 0x0000000400007c24 */ /* 0x000fe2000f8e02ff */
[C---:B------:R-:W-:Y:S01]  /*2dc0*/  LOP3.LUT R230, R4.reuse, 0x20, RZ, 0x3c, !PT ;  /* 0x0000002004e67812 */ /* 0x040fe200078e3cff */
[----:B------:R1:W-:Y:S01]  /*2dd0*/  STL [R1+0x3f4], R10 ;  /* 0x0003f40a01007387 */ /* 0x0003e20000100800 */
[C---:B------:R-:W-:Y:S01]  /*2de0*/  LOP3.LUT R231, R4.reuse, 0x10, RZ, 0x3c, !PT ;  /* 0x0000001004e77812 */ /* 0x040fe200078e3cff */
[----:B------:R-:W-:Y:S01]  /*2df0*/  UIADD3 UR4, UR6, 0x4000, URZ ;  /* 0x0000400006047890 */ /* 0x000fe2000fffe03f */
[----:B------:R-:W-:Y:S01]  /*2e00*/  LOP3.LUT R230, R4, 0x40, RZ, 0x3c, !PT ;  /* 0x0000004004e67812 */ /* 0x000fe200078e3cff */
[----:B------:R2:W-:Y:S01]  /*2e10*/  STL [R1+0x3ec], R8 ;  /* 0x0003ec0801007387 */ /* 0x0005e20000100800 */
[----:B------:R-:W-:Y:S01]  /*2e20*/  IMAD.WIDE R230, R6, 0x2, RZ ;  /* 0x0000000206e67825 */ /* 0x000fe200078e02ff */
[----:B0-----:R-:W-:Y:S01]  /*2e30*/  LEA R12, P0, R15, UR8, 0x1 ;  /* 0x000000080f0c7c11 */ /* 0x001fe2000f8008ff */
[----:B------:R-:W-:Y:S01]  /*2e40*/  USHF.R.U32.HI UR4, URZ, 0x4, UR4 ;  /* 0x000000043f047899 */ /* 0x000fe20008011604 */
[----:B------:R-:W-:-:S02]  /*2e50*/  LOP3.LUT R6, R4, 0x70, RZ, 0x3c, !PT ;  /* 0x0000007004067812 */ /* 0x000fc400078e3cff */
[----:B------:R-:W-:Y:S02]  /*2e60*/  CS2R R24, SRZ ;  /* 0x0000000000187805 */ /* 0x000fe4000001ff00 */
[----:B-1----:R-:W-:Y:S01]  /*2e70*/  LEA R10, P6, R17, UR8, 0x1 ;  /* 0x00000008110a7c11 */ /* 0x002fe2000f8c08ff */
[----:B------:R-:W-:Y:S01]  /*2e80*/  STL [R1+0x3e0], R12 ;  /* 0x0003e00c01007387 */ /* 0x000fe20000100800 */
[----:B------:R-:W-:Y:S01]  /*2e90*/  LOP3.LUT R6, R5, 0x20, RZ, 0x3c, !PT ;  /* 0x0000002005067812 */ /* 0x000fe200078e3cff */
[----:B------:R-:W-:Y:S01]  /*2ea0*/  USGXT.U32 UR4, UR4, 0xe ;  /* 0x0000000e0404789a */ /* 0x000fe20008000000 */
[----:B--2---:R-:W-:Y:S01]  /*2eb0*/  LEA R8, P5, R19, UR8, 0x1 ;  /* 0x0000000813087c11 */ /* 0x004fe2000f8a08ff */
[----:B------:R0:W-:Y:S01]  /*2ec0*/  STL [R1+0x3d8], R10 ;  /* 0x0003d80a01007387 */ /* 0x0001e20000100800 */
[----:B------:R-:W-:Y:S01]  /*2ed0*/  CS2R R70, SRZ ;  /* 0x0000000000467805 */ /* 0x000fe2000001ff00 */
[----:B------:R-:W-:Y:S02]  /*2ee0*/  UIADD3.64 UR10, UR4, -UR10, URZ ;  /* 0x8000000a040a7297 */ /* 0x000fe4000fffe03f */
[----:B------:R1:W-:Y:S04]  /*2ef0*/  STL [R1+0x3d0], R8 ;  /* 0x0003d00801007387 */ /* 0x0003e80000100800 */
[----:B------:R2:W-:Y:S01]  /*2f00*/  STL [R1+0x400], R7 ;  /* 0x0004000701007387 */ /* 0x0005e20000100800 */
[----:B0-----:R-:W-:-:S02]  /*2f10*/  LEA R10, P4, R21, UR8, 0x1 ;  /* 0x00000008150a7c11 */ /* 0x001fc4000f8808ff */
[----:B-1----:R-:W-:-:S03]  /*2f20*/  LEA.HI.X.SX32 R8, R9, UR9, 0x1, P3 ;  /* 0x0000000909087c11 */ /* 0x002fc600098f0eff */
[----:B------:R-:W-:Y:S01]  /*2f30*/  STL [R1+0x3c4], R10 ;  /* 0x0003c40a01007387 */ /* 0x000fe20000100800 */
[----:B------:R-:W-:Y:S02]  /*2f40*/  LEA.HI.X.SX32 R9, R11, UR9, 0x1, P2 ;  /* 0x000000090b097c11 */ /* 0x000fe400090f0eff */
[----:B--2---:R-:W-:Y:S01]  /*2f50*/  LEA R7, P3, R23, UR8, 0x1 ;  /* 0x0000000817077c11 */ /* 0x004fe2000f8608ff */
[----:B------:R0:W-:Y:S04]  /*2f60*/  STL [R1+0x3f8], R8 ;  /* 0x0003f80801007387 */ /* 0x0001e80000100800 */
[----:B------:R1:W-:Y:S04]  /*2f70*/  STL [R1+0x3bc], R7 ;  /* 0x0003bc0701007387 */ /* 0x0003e80000100800 */
[----:B------:R2:W-:Y:S01]  /*2f80*/  STL [R1+0x3f0], R9 ;  /* 0x0003f00901007387 */ /* 0x0005e20000100800 */
[----:B0-----:R-:W-:-:S02]  /*2f90*/  LEA R8, P2, R27, UR8, 0x1 ;  /* 0x000000081b087c11 */ /* 0x001fc4000f8408ff */
[----:B-1----:R-:W-:-:S03]  /*2fa0*/  LEA.HI.X.SX32 R7, R13, UR9, 0x1, P1 ;  /* 0x000000090d077c11 */ /* 0x002fc600088f0eff */
[----:B------:R0:W-:Y:S01]  /*2fb0*/  STL [R1+0x3b4], R8 ;  /* 0x0003b40801007387 */ /* 0x0001e20000100800 */
[----:B--2---:R-:W-:-:S03]  /*2fc0*/  LEA R9, P1, R29, UR8, 0x1 ;  /* 0x000000081d097c11 */ /* 0x004fc6000f8208ff */
[----:B------:R1:W-:Y:S04]  /*2fd0*/  STL [R1+0x3e8], R7 ;  /* 0x0003e80701007387 */ /* 0x0003e80000100800 */
[----:B------:R2:W-:Y:S01]  /*2fe0*/  STL [R1+0x3ac], R9 ;  /* 0x0003ac0901007387 */ /* 0x0005e20000100800 */
[----:B0-----:R-:W-:Y:S02]  /*2ff0*/  LEA.HI.X.SX32 R8, R15, UR9, 0x1, P0 ;  /* 0x000000090f087c11 */ /* 0x001fe400080f0eff */
[----:B-1----:R-:W-:-:S03]  /*3000*/  LEA R7, P0, R31, UR8, 0x1 ;  /* 0x000000081f077c11 */ /* 0x002fc6000f8008ff */
[----:B------:R0:W-:Y:S01]  /*3010*/  STL [R1+0x3dc], R8 ;  /* 0x0003dc0801007387 */ /* 0x0001e20000100800 */
[----:B--2---:R-:W-:-:S03]  /*3020*/  LEA.HI.X.SX32 R9, R17, UR9, 0x1, P6 ;  /* 0x0000000911097c11 */ /* 0x004fc6000b0f0eff */
[----:B------:R1:W-:Y:S04]  /*3030*/  STL [R1+0x3a4], R7 ;  /* 0x0003a40701007387 */ /* 0x0003e80000100800 */
[----:B------:R2:W-:Y:S01]  /*3040*/  STL [R1+0x3d4], R9 ;  /* 0x0003d40901007387 */ /* 0x0005e20000100800 */
[----:B0-----:R-:W-:Y:S02]  /*3050*/  LEA R8, P6, R33, UR8, 0x1 ;  /* 0x0000000821087c11 */ /* 0x001fe4000f8c08ff */
        /* <DEDUP_REMOVED lines=14> */
[C---:B------:R-:W-:Y:S02]  /*3140*/  LEA R233, P2, R41.reuse, UR8, 0x1 ;  /* 0x0000000829e97c11 */ /* 0x040fe4000f8408ff */
[----:B------:R-:W-:Y:S02]  /*3150*/  CS2R R26, SRZ ;  /* 0x00000000001a7805 */ /* 0x000fe4000001ff00 */
[----:B--2---:R-:W-:Y:S01]  /*3160*/  LOP3.LUT R9, R30, 0x1f, RZ, 0xc0, !PT ;  /* 0x0000001f1e097812 */ /* 0x004fe200078ec0ff */
[----:B------:R1:W-:Y:S01]  /*3170*/  STL [R1+0x3b0], R7 ;  /* 0x0003b00701007387 */ /* 0x0003e20000100800 */
[----:B------:R-:W-:Y:S02]  /*3180*/  LEA.HI.X.SX32 R232, R41, UR9, 0x1, P2 ;  /* 0x0000000929e87c11 */ /* 0x000fe400090f0eff */
[----:B------:R-:W-:Y:S02]  /*3190*/  CS2R R40, SRZ ;  /* 0x0000000000287805 */ /* 0x000fe4000001ff00 */
[----:B------:R-:W-:-:S02]  /*31a0*/  LEA R247, P2, R55, UR8, 0x1 ;  /* 0x0000000837f77c11 */ /* 0x000fc4000f8408ff */
[----:B0-----:R-:W-:Y:S02]  /*31b0*/  LEA.HI.X.SX32 R8, R29, UR9, 0x1, P1 ;  /* 0x000000091d087c11 */ /* 0x001fe400088f0eff */
[----:B------:R-:W-:Y:S02]  /*31c0*/  CS2R R28, SRZ ;  /* 0x00000000001c7805 */ /* 0x000fe4000001ff00 */
[----:B------:R-:W-:Y:S02]  /*31d0*/  LEA R235, P1, R43, UR8, 0x1 ;  /* 0x000000082beb7c11 */ /* 0x000fe4000f8208ff */
[----:B-1----:R-:W-:Y:S01]  /*31e0*/  LEA.HI.X.SX32 R7, R31, UR9, 0x1, P0 ;  /* 0x000000091f077c11 */ /* 0x002fe200080f0eff */
[----:B------:R0:W-:Y:S01]  /*31f0*/  STL [R1+0x3a8], R8 ;  /* 0x0003a80801007387 */ /* 0x0001e20000100800 */
[----:B------:R-:W-:Y:S02]  /*3200*/  LEA.HI.X.SX32 R234, R43, UR9, 0x1, P1 ;  /* 0x000000092bea7c11 */ /* 0x000fe400088f0eff */
[----:B------:R-:W-:-:S02]  /*3210*/  CS2R R30, SRZ ;  /* 0x00000000001e7805 */ /* 0x000fc4000001ff00 */
[----:B------:R-:W-:Y:S01]  /*3220*/  LEA R237, P0, R45, UR8, 0x1 ;  /* 0x000000082ded7c11 */ /* 0x000fe2000f8008ff */
[----:B------:R1:W-:Y:S01]  /*3230*/  STL [R1+0x3a0], R7 ;  /* 0x0003a00701007387 */ /* 0x0003e20000100800 */
[----:B------:R-:W-:Y:S02]  /*3240*/  LEA R249, P1, R57, UR8, 0x1 ;  /* 0x0000000839f97c11 */ /* 0x000fe4000f8208ff */
[----:B------:R-:W-:Y:S02]  /*3250*/  CS2R R42, SRZ ;  /* 0x00000000002a7805 */ /* 0x000fe4000001ff00 */
[----:B------:R-:W-:Y:S02]  /*3260*/  LEA.HI.X.SX32 R236, R45, UR9, 0x1, P0 ;  /* 0x000000092dec7c11 */ /* 0x000fe400080f0eff */
[----:B------:R-:W-:Y:S02]  /*3270*/  CS2R R44, SRZ ;  /* 0x00000000002c7805 */ /* 0x000fe4000001ff00 */
[----:B------:R-:W-:-:S02]  /*3280*/  LEA.HI.X.SX32 R246, R55, UR9, 0x1, P2 ;  /* 0x0000000937f67c11 */ /* 0x000fc400090f0eff */
[----:B------:R-:W-:Y:S02]  /*3290*/  CS2R R54, SRZ ;  /* 0x0000000000367805 */ /* 0x000fe4000001ff00 */
[----:B0-----:R-:W-:Y:S02]  /*32a0*/  LEA.HI.X.SX32 R8, R33, UR9, 0x1, P6 ;  /* 0x0000000921087c11 */ /* 0x001fe4000b0f0eff */
[----:B------:R-:W-:Y:S02]  /*32b0*/  CS2R R32, SRZ ;  /* 0x0000000000207805 */ /* 0x000fe4000001ff00 */
[----:B------:R-:W-:Y:S02]  /*32c0*/  LEA R239, P6, R47, UR8, 0x1 ;  /* 0x000000082fef7c11 */ /* 0x000fe4000f8c08ff */
[----:B-1----:R-:W-:Y:S01]  /*32d0*/  LEA.HI.X.SX32 R7, R35, UR9, 0x1, P5 ;  /* 0x0000000923077c11 */ /* 0x002fe2000a8f0eff */
[----:B------:R0:W-:Y:S01]  /*32e0*/  STL [R1+0x140], R8 ;  /* 0x0001400801007387 */ /* 0x0001e20000100800 */
[----:B------:R-:W-:-:S02]  /*32f0*/  LEA R241, P5, R49, UR8, 0x1 ;  /* 0x0000000831f17c11 */ /* 0x000fc4000f8a08ff */
[----:B------:R-:W-:Y:S02]  /*3300*/  CS2R R34, SRZ ;  /* 0x0000000000227805 */ /* 0x000fe4000001ff00 */
[----:B------:R-:W-:Y:S01]  /*3310*/  LEA.HI.X.SX32 R238, R47, UR9, 0x1, P6 ;  /* 0x000000092fee7c11 */ /* 0x000fe2000b0f0eff */
[----:B------:R1:W-:Y:S01]  /*3320*/  STL [R1+0x138], R7 ;  /* 0x0001380701007387 */ /* 0x0003e20000100800 */
[----:B------:R-:W-:Y:S02]  /*3330*/  LEA.HI.X.SX32 R240, R49, UR9, 0x1, P5 ;  /* 0x0000000931f07c11 */ /* 0x000fe4000a8f0eff */
[----:B------:R-:W-:Y:S02]  /*3340*/  CS2R R46, SRZ ;  /* 0x00000000002e7805 */ /* 0x000fe4000001ff00 */
[----:B------:R-:W-:Y:S02]  /*3350*/  LEA.HI.X.SX32 R248, R57, UR9, 0x1, P1 ;  /* 0x0000000939f87c11 */ /* 0x000fe400088f0eff */
[----:B------:R-:W-:-:S02]  /*3360*/  CS2R R48, SRZ ;  /* 0x0000000000307805 */ /* 0x000fc4000001ff00 */
[----:B------:R-:W-:Y:S02]  /*3370*/  LEA R229, P0, R59, UR8, 0x1 ;  /* 0x000000083be57c11 */ /* 0x000fe4000f8008ff */
        /* <DEDUP_REMOVED lines=12> */
[----:B------:R-:W-:Y:S01]  /*3440*/  LEA R227, P6, R61, UR8, 0x1 ;  /* 0x000000083de37c11 */ /* 0x000fe2000f8c08ff */
[----:B------:R2:W-:Y:S01]  /*3450*/  STL.64 [R1+0x430], R232 ;  /* 0x000430e801007387 */ /* 0x0005e20000100a00 */
[----:B------:R-:W-:Y:S01]  /*3460*/  LEA R225, P5, R63, UR8, 0x1 ;  /* 0x000000083fe17c11 */ /* 0x000fe2000f8a08ff */
[----:B0-----:R-:W0:Y:S01]  /*3470*/  LDC R8, c[0x0][0x23c] ;  /* 0x00008f00ff087b82 */ /* 0x001e220000000800 */
[----:B------:R-:W-:Y:S01]  /*3480*/  LEA R223, P4, R65, UR8, 0x1 ;  /* 0x0000000841df7c11 */ /* 0x000fe2000f8808ff */
[----:B------:R-:W-:Y:S01]  /*3490*/  STL [R1], RZ ;  /* 0x000000ff01007387 */ /* 0x000fe20000100800 */
[----:B------:R-:W-:-:S02]  /*34a0*/  LEA R221, P3, R67, UR8, 0x1 ;  /* 0x0000000843dd7c11 */ /* 0x000fc4000f8608ff */
[----:B------:R-:W-:Y:S02]  /*34b0*/  CS2R R52, SRZ ;  /* 0x0000000000347805 */ /* 0x000fe4000001ff00 */
[----:B------:R-:W-:Y:S01]  /*34c0*/  LEA R219, P2, R69, UR8, 0x1 ;  /* 0x0000000845db7c11 */ /* 0x000fe2000f8408ff */
[----:B------:R-:W-:Y:S01]  /*34d0*/  STL [R1+0x4], RZ ;  /* 0x000004ff01007387 */ /* 0x000fe20000100800 */
[----:B------:R-:W-:Y:S01]  /*34e0*/  LEA R217, P1, R0, UR8, 0x1 ;  /* 0x0000000800d97c11 */ /* 0x000fe2000f8208ff */
[----:B-1----:R-:W1:Y:S01]  /*34f0*/  LDC R7, c[0x0][0x238] ;  /* 0x00008e00ff077b82 */ /* 0x002e620000000800 */
[----:B------:R-:W-:Y:S01]  /*3500*/  UIADD3 UR8, UP0, UR12, 0x80, URZ ;  /* 0x000000800c087890 */ /* 0x000fe2000ff1e03f */
[----:B------:R-:W-:Y:S01]  /*3510*/  STL [R1+0x8], RZ ;  /* 0x000008ff01007387 */ /* 0x000fe20000100800 */
[----:B------:R-:W-:Y:S02]  /*3520*/  LEA.HI.X.SX32 R228, R59, UR9, 0x1, P0 ;  /* 0x000000093be47c11 */ /* 0x000fe400080f0eff */
[----:B------:R-:W-:-:S02]  /*3530*/  CS2R R58, SRZ ;  /* 0x00000000003a7805 */ /* 0x000fc4000001ff00 */
[----:B------:R-:W-:Y:S01]  /*3540*/  LEA.HI.X.SX32 R226, R61, UR9, 0x1, P6 ;  /* 0x000000093de27c11 */ /* 0x000fe2000b0f0eff */
[----:B------:R-:W-:Y:S01]  /*3550*/  STL [R1+0xc], RZ ;  /* 0x00000cff01007387 */ /* 0x000fe20000100800 */
[----:B------:R-:W-:Y:S02]  /*3560*/  LEA.HI.X.SX32 R224, R63, UR9, 0x1, P5 ;  /* 0x000000093fe07c11 */ /* 0x000fe4000a8f0eff */
[----:B------:R-:W-:Y:S02]  /*3570*/  CS2R R60, SRZ ;  /* 0x00000000003c7805 */ /* 0x000fe4000001ff00 */
[----:B------:R-:W-:Y:S01]  /*3580*/  LEA.HI.X.SX32 R222, R65, UR9, 0x1, P4 ;  /* 0x0000000941de7c11 */ /* 0x000fe2000a0f0eff */
[----:B------:R-:W-:Y:S01]  /*3590*/  STL [R1+0x10], RZ ;  /* 0x000010ff01007387 */ /* 0x000fe20000100800 */
[----:B------:R-:W-:Y:S02]  /*35a0*/  LEA.HI.X.SX32 R220, R67, UR9, 0x1, P3 ;  /* 0x0000000943dc7c11 */ /* 0x000fe400098f0eff */
[----:B------:R-:W-:-:S02]  /*35b0*/  CS2R R62, SRZ ;  /* 0x00000000003e7805 */ /* 0x000fc4000001ff00 */
[----:B------:R-:W-:Y:S01]  /*35c0*/  LEA.HI.X.SX32 R218, R69, UR9, 0x1, P2 ;  /* 0x0000000945da7c11 */ /* 0x000fe200090f0eff */
[----:B------:R-:W-:Y:S01]  /*35d0*/  STL [R1+0x14], RZ ;  /* 0x000014ff01007387 */ /* 0x000fe20000100800 */
[----:B------:R-:W-:Y:S01]  /*35e0*/  LEA.HI.X.SX32 R216, R0, UR9, 0x1, P1 ;  /* 0x0000000900d87c11 */ /* 0x000fe200088f0eff */
[----:B0-----:R-:W-:Y:S01]  /*35f0*/  IMAD R10, R9, R8, RZ ;  /* 0x00000008090a7224 */ /* 0x001fe200078e02ff */
[----:B------:R-:W-:Y:S01]  /*3600*/  UIADD3.X UR9, UR5, 0x40000040, URZ, UP0, !UPT ;  /* 0x4000004005097890 */ /* 0x000fe200087fe43f */
[----:B------:R-:W-:Y:S01]  /*3610*/  STL [R1+0x18], RZ ;  /* 0x000018ff01007387 */ /* 0x000fe20000100800 */
[----:B------:R-:W-:Y:S02]  /*3620*/  CS2R R64, SRZ ;  /* 0x0000000000407805 */ /* 0x000fe4000001ff00 */
[----:B------:R-:W-:Y:S02]  /*3630*/  CS2R R66, SRZ ;  /* 0x0000000000427805 */ /* 0x000fe4000001ff00 */
[----:B------:R-:W-:Y:S01]  /*3640*/  CS2R R68, SRZ ;  /* 0x0000000000447805 */ /* 0x000fe2000001ff00 */
[----:B------:R-:W-:Y:S01]  /*3650*/  STL [R1+0x1c], RZ ;  /* 0x00001cff01007387 */ /* 0x000fe20000100800 */
[----:B------:R-:W-:Y:S01]  /*3660*/  IMAD.U32 R0, RZ, RZ, UR13 ;  /* 0x0000000dff007e24 */ /* 0x000fe2000f8e00ff */
[----:B------:R-:W-:Y:S01]  /*3670*/  UIADD3.64 UR20, UR8, 0x80, URZ ;  /* 0x0000008008147897 */ /* 0x000fe2000fffe03f */
[C---:B-1----:R-:W-:Y:S01]  /*3680*/  IMAD R8, R7.reuse, 0x1f, RZ ;  /* 0x0000001f07087824 */ /* 0x042fe200078e02ff */
[----:B------:R-:W-:Y:S01]  /*3690*/  STL [R1+0x20], RZ ;  /* 0x000020ff01007387 */ /* 0x000fe20000100800 */
[----:B------:R-:W-:Y:S01]  /*36a0*/  IMAD R9, R7, 0x1e, RZ ;  /* 0x0000001e07097824 */ /* 0x000fe200078e02ff */
[----:B------:R-:W-:Y:S01]  /*36b0*/  UIADD3.64 UR24, UR8, 0x100, URZ ;  /* 0x0000010008187897 */ /* 0x000fe2000fffe03f */
[----:B--2---:R-:W-:Y:S01]  /*36c0*/  IMAD.WIDE R232, R8, 0x2, R230 ;  /* 0x0000000208e87825 */ /* 0x004fe200078e02e6 */
[----:B------:R-:W-:Y:S01]  /*36d0*/  STL [R1+0x24], RZ ;  /* 0x000024ff01007387 */ /* 0x000fe20000100800 */
[----:B------:R-:W-:-:S02]  /*36e0*/  UIADD3.64 UR28, UR8, 0x180, URZ ;  /* 0x00000180081c7897 */ /* 0x000fc4000fffe03f */
[C---:B------:R-:W-:Y:S01]  /*36f0*/  IMAD R10, R7.reuse, 0x1d, RZ ;  /* 0x0000001d070a7824 */ /* 0x040fe200078e02ff */
[----:B------:R-:W-:Y:S01]  /*3700*/  STL [R1+0x28], RZ ;  /* 0x000028ff01007387 */ /* 0x000fe20000100800 */
[C---:B------:R-:W-:Y:S01]  /*3710*/  IMAD R11, R7.reuse, 0x1c, RZ ;  /* 0x0000001c070b7824 */ /* 0x040fe200078e02ff */
[----:B------:R-:W-:Y:S01]  /*3720*/  UIADD3.64 UR32, UR8, 0x200, URZ ;  /* 0x0000020008207897 */ /* 0x000fe2000fffe03f */
        /* <DEDUP_REMOVED lines=10> */
[----:B------:R-:W-:-:S02]  /*37d0*/  IMAD R17, R7, 0x16, RZ ;  /* 0x0000001607117824 */ /* 0x000fc400078e02ff */
[C---:B------:R-:W-:Y:S01]  /*37e0*/  IMAD R18, R7.reuse, 0x15, RZ ;  /* 0x0000001507127824 */ /* 0x040fe200078e02ff */
[----:B------:R-:W-:Y:S01]  /*37f0*/  STL [R1+0x38], RZ ;  /* 0x000038ff01007387 */ /* 0x000fe20000100800 */
[C---:B------:R-:W-:Y:S02]  /*3800*/  IMAD R19, R7.reuse, 0x14, RZ ;  /* 0x0000001407137824 */ /* 0x040fe400078e02ff */
[C---:B------:R-:W-:Y:S01]  /*3810*/  IMAD R20, R7.reuse, 0x13, RZ ;  /* 0x0000001307147824 */ /* 0x040fe200078e02ff */
[----:B------:R-:W-:Y:S01]  /*3820*/  STL [R1+0x3c], RZ ;  /* 0x00003cff01007387 */ /* 0x000fe20000100800 */
[C---:B------:R-:W-:Y:S02]  /*3830*/  IMAD R21, R7.reuse, 0x12, RZ ;  /* 0x0000001207157824 */ /* 0x040fe400078e02ff */
[C---:B------:R-:W-:Y:S01]  /*3840*/  IMAD R22, R7.reuse, 0x11, RZ ;  /* 0x0000001107167824 */ /* 0x040fe200078e02ff */
[----:B------:R-:W-:Y:S01]  /*3850*/  STL [R1+0x40], RZ ;  /* 0x000040ff01007387 */ /* 0x000fe20000100800 */
[----:B------:R-:W-:-:S02]  /*3860*/  IMAD.SHL.U32 R23, R7, 0x10, RZ ;  /* 0x0000001007177824 */ /* 0x000fc400078e00ff */
[C---:B------:R-:W-:Y:S01]  /*3870*/  IMAD R251, R7.reuse, 0xf, RZ ;  /* 0x0000000f07fb7824 */ /* 0x040fe200078e02ff */
[----:B------:R-:W-:Y:S01]  /*3880*/  STL [R1+0x44], RZ ;  /* 0x000044ff01007387 */ /* 0x000fe20000100800 */
[----:B------:R-:W-:-:S03]  /*3890*/  IMAD R252, R7, 0xe, RZ ;  /* 0x0000000e07fc7824 */ /* 0x000fc600078e02ff */
[----:B------:R-:W-:Y:S04]  /*38a0*/  STL [R1+0x48], RZ ;  /* 0x000048ff01007387 */ /* 0x000fe80000100800 */
        /* <DEDUP_REMOVED lines=45> */
[----:B------:R0:W-:Y:S04]  /*3b80*/  STL [R1+0x398], R2 ;  /* 0x0003980201007387 */ /* 0x0001e80000100800 */
[----:B------:R-:W-:Y:S01]  /*3b90*/  STL.64 [R1+0x110], R230 ;  /* 0x000110e601007387 */ /* 0x000fe20000100a00 */
[----:B0-----:R-:W-:-:S02]  /*3ba0*/  LOP3.LUT R2, R4, 0x30, RZ, 0x3c, !PT ;  /* 0x0000003004027812 */ /* 0x001fc400078e3cff */
[C---:B------:R-:W-:Y:S02]  /*3bb0*/  LOP3.LUT R2, R4.reuse, 0x50, RZ, 0x3c, !PT ;  /* 0x0000005004027812 */ /* 0x040fe400078e3cff */
[----:B------:R-:W-:Y:S01]  /*3bc0*/  LOP3.LUT R2, R4, 0x60, RZ, 0x3c, !PT ;  /* 0x0000006004027812 */ /* 0x000fe200078e3cff */
[----:B------:R-:W-:-:S05]  /*3bd0*/  IMAD.WIDE R2, R3, 0x2, RZ ;  /* 0x0000000203027825 */ /* 0x000fca00078e02ff */
[----:B------:R-:W-:Y:S04]  /*3be0*/  STL.64 [R1+0x108], R2 ;  /* 0x0001080201007387 */ /* 0x000fe80000100a00 */
[----:B------:R0:W-:Y:S02]  /*3bf0*/  STL.64 [R1+0x330], R232 ;  /* 0x000330e801007387 */ /* 0x0001e40000100a00 */
[----:B0-----:R-:W-:-:S05]  /*3c00*/  IMAD.WIDE R232, R8, 0x2, R2 ;  /* 0x0000000208e87825 */ /* 0x001fca00078e0202 */
[----:B------:R0:W-:Y:S02]  /*3c10*/  STL.64 [R1+0x328], R232 ;  /* 0x000328e801007387 */ /* 0x0001e40000100a00 */
[----:B0-----:R-:W-:-:S04]  /*3c20*/  IMAD.WIDE R232, R9, 0x2, R230 ;  /* 0x0000000209e87825 */ /* 0x001fc800078e02e6 */
[----:B------:R-:W-:Y:S01]  /*3c30*/  IMAD.WIDE R8, R9, 0x2, R2 ;  /* 0x0000000209087825 */ /* 0x000fe200078e0202 */
[----:B------:R0:W-:Y:S04]  /*3c40*/  STL.64 [R1+0x320], R232 ;  /* 0x000320e801007387 */ /* 0x0001e80000100a00 */
[----:B0-----:R0:W5:Y:S01]  /*3c50*/  LDL.LU.64 R232, [R1+0x430] ;  /* 0x0004300001e87983 */ /* 0x0011620000300a00 */
[----:B------:R-:W-:-:S03]  /*3c60*/  IMAD R6, R7, 0xd, RZ ;  /* 0x0000000d07067824 */ /* 0x000fc600078e02ff */
[----:B------:R1:W-:Y:S02]  /*3c70*/  STL.64 [R1+0x318], R8 ;  /* 0x0003180801007387 */ /* 0x0003e40000100a00 */
[----:B-1----:R-:W-:-:S05]  /*3c80*/  IMAD.WIDE R8, R10, 0x2, R230 ;  /* 0x000000020a087825 */ /* 0x002fca00078e02e6 */
[----:B------:R1:W-:Y:S02]  /*3c90*/  STL.64 [R1+0x310], R8 ;  /* 0x0003100801007387 */ /* 0x0003e40000100a00 */
[----:B-1----:R-:W-:-:S05]  /*3ca0*/  IMAD.WIDE R8, R10, 0x2, R2 ;  /* 0x000000020a087825 */ /* 0x002fca00078e0202 */
[----:B------:R1:W-:Y:S02]  /*3cb0*/  STL.64 [R1+0x308], R8 ;  /* 0x0003080801007387 */ /* 0x0003e40000100a00 */
[----:B-1----:R-:W-:-:S04]  /*3cc0*/  IMAD.WIDE R8, R11, 0x2, R230 ;  /* 0x000000020b087825 */ /* 0x002fc800078e02e6 */
[----:B------:R-:W-:Y:S01]  /*3cd0*/  IMAD.WIDE R10, R11, 0x2, R2 ;  /* 0x000000020b0a7825 */ /* 0x000fe200078e0202 */
[----:B------:R1:W-:Y:S04]  /*3ce0*/  STL.64 [R1+0x300], R8 ;  /* 0x0003000801007387 */ /* 0x0003e80000100a00 */
[----:B------:R2:W-:Y:S01]  /*3cf0*/  STL.64 [R1+0x2f8], R10 ;  /* 0x0002f80a01007387 */ /* 0x0005e20000100a00 */
[----:B-1----:R-:W-:-:S04]  /*3d00*/  IMAD.WIDE R8, R12, 0x2, R230 ;  /* 0x000000020c087825 */ /* 0x002fc800078e02e6 */
[----:B--2---:R-:W-:Y:S01]  /*3d10*/  IMAD.WIDE R10, R12, 0x2, R2 ;  /* 0x000000020c0a7825 */ /* 0x004fe200078e0202 */
[----:B------:R1:W-:Y:S04]  /*3d20*/  STL.64 [R1+0x2f0], R8 ;  /* 0x0002f00801007387 */ /* 0x0003e80000100a00 */
[----:B------:R2:W-:Y:S01]  /*3d30*/  STL.64 [R1+0x2e8], R10 ;  /* 0x0002e80a01007387 */ /* 0x0005e20000100a00 */
[----:B-1----:R-:W-:-:S04]  /*3d40*/  IMAD.WIDE R8, R13, 0x2, R230 ;  /* 0x000000020d087825 */ /* 0x002fc800078e02e6 */
[--C-:B--2---:R-:W-:Y:S01]  /*3d50*/  IMAD.WIDE R10, R13, 0x2, R2.reuse ;  /* 0x000000020d0a7825 */ /* 0x104fe200078e0202 */
[----:B------:R1:W-:Y:S03]  /*3d60*/  STL.64 [R1+0x2e0], R8 ;  /* 0x0002e00801007387 */ /* 0x0003e60000100a00 */
[C---:B------:R-:W-:Y:S01]  /*3d70*/  IMAD.WIDE R12, R14.reuse, 0x2, R2 ;  /* 0x000000020e0c7825 */ /* 0x040fe200078e0202 */
[----:B------:R2:W-:Y:S03]  /*3d80*/  STL.64 [R1+0x2d8], R10 ;  /* 0x0002d80a01007387 */ /* 0x0005e60000100a00 */
[----:B-1----:R-:W-:-:S04]  /*3d90*/  IMAD.WIDE R8, R14, 0x2, R230 ;  /* 0x000000020e087825 */ /* 0x002fc800078e02e6 */
[C---:B--2---:R-:W-:Y:S01]  /*3da0*/  IMAD.WIDE R10, R15.reuse, 0x2, R230 ;  /* 0x000000020f0a7825 */ /* 0x044fe200078e02e6 */
[----:B------:R1:W-:Y:S04]  /*3db0*/  STL.64 [R1+0x2d0], R8 ;  /* 0x0002d00801007387 */ /* 0x0003e80000100a00 */
[----:B------:R2:W-:Y:S04]  /*3dc0*/  STL.64 [R1+0x2c8], R12 ;  /* 0x0002c80c01007387 */ /* 0x0005e80000100a00 */
[----:B------:R3:W-:Y:S01]  /*3dd0*/  STL.64 [R1+0x2c0], R10 ;  /* 0x0002c00a01007387 */ /* 0x0007e20000100a00 */
[----:B-1----:R-:W-:-:S04]  /*3de0*/  IMAD.WIDE R8, R15, 0x2, R2 ;  /* 0x000000020f087825 */ /* 0x002fc800078e0202 */
[C---:B--2---:R-:W-:Y:S01]  /*3df0*/  IMAD.WIDE R12, R16.reuse, 0x2, R230 ;  /* 0x00000002100c7825 */ /* 0x044fe200078e02e6 */
[----:B------:R1:W-:Y:S03]  /*3e00*/  STL.64 [R1+0x2b8], R8 ;  /* 0x0002b80801007387 */ /* 0x0003e60000100a00 */
[----:B---3--:R-:W-:Y:S01]  /*3e10*/  IMAD.WIDE R10, R16, 0x2, R2 ;  /* 0x00000002100a7825 */ /* 0x008fe200078e0202 */
[----:B------:R2:W-:Y:S04]  /*3e20*/  STL.64 [R1+0x2b0], R12 ;  /* 0x0002b00c01007387 */ /* 0x0005e80000100a00 */
[----:B------:R3:W-:Y:S01]  /*3e30*/  STL.64 [R1+0x2a8], R10 ;  /* 0x0002a80a01007387 */ /* 0x0007e20000100a00 */
[----:B-1----:R-:W-:-:S04]  /*3e40*/  IMAD.WIDE R8, R17, 0x2, R230 ;  /* 0x0000000211087825 */ /* 0x002fc800078e02e6 */
[----:B--2---:R-:W-:Y:S01]  /*3e50*/  IMAD.WIDE R12, R17, 0x2, R2 ;  /* 0x00000002110c7825 */ /* 0x004fe200078e0202 */
[----:B------:R1:W-:Y:S03]  /*3e60*/  STL.64 [R1+0x2a0], R8 ;  /* 0x0002a00801007387 */ /* 0x0003e60000100a00 */
[C---:B---3--:R-:W-:Y:S01]  /*3e70*/  IMAD.WIDE R10, R18.reuse, 0x2, R230 ;  /* 0x00000002120a7825 */ /* 0x048fe200078e02e6 */
        /* <DEDUP_REMOVED lines=29> */
[----:B---3--:R-:W-:-:S05]  /*4050*/  IMAD.WIDE R10, R252, 0x2, R230 ;  /* 0x00000002fc0a7825 */ /* 0x008fca00078e02e6 */
[----:B------:R2:W-:Y:S01]  /*4060*/  STL.64 [R1+0x220], R10 ;  /* 0x0002200a01007387 */ /* 0x0005e20000100a00 */
[----:B-1----:R-:W-:-:S03]  /*4070*/  IMAD R8, R7, 0xc, RZ ;  /* 0x0000000c07087824 */ /* 0x002fc600078e02ff */
[----:B------:R1:W-:Y:S01]  /*4080*/  STL.64 [R1+0x218], R12 ;  /* 0x0002180c01007387 */ /* 0x0003e20000100a00 */
[----:B------:R-:W-:Y:S02]  /*4090*/  IMAD.SHL.U32 R9, R7, 0x4, RZ ;  /* 0x0000000407097824 */ /* 0x000fe400078e00ff */
[----:B--2---:R-:W-:-:S04]  /*40a0*/  IMAD.WIDE R10, R6, 0x2, R230 ;  /* 0x00000002060a7825 */ /* 0x004fc800078e02e6 */
[----:B-1----:R-:W-:Y:S01]  /*40b0*/  IMAD.WIDE R12, R6, 0x2, R2 ;  /* 0x00000002060c7825 */ /* 0x002fe200078e0202 */
[----:B------:R1:W-:Y:S03]  /*40c0*/  STL.64 [R1+0x210], R10 ;  /* 0x0002100a01007387 */ /* 0x0003e60000100a00 */
[----:B------:R-:W-:Y:S01]  /*40d0*/  IMAD R6, R7, 0xb, RZ ;  /* 0x0000000b07067824 */ /* 0x000fe200078e02ff */
[----:B------:R2:W-:Y:S01]  /*40e0*/  STL.64 [R1+0x208], R12 ;  /* 0x0002080c01007387 */ /* 0x0005e20000100a00 */
[----:B-1----:R-:W-:-:S04]  /*40f0*/  IMAD.WIDE R10, R8, 0x2, R230 ;  /* 0x00000002080a7825 */ /* 0x002fc800078e02e6 */
[----:B--2---:R-:W-:Y:S01]  /*4100*/  IMAD.WIDE R12, R8, 0x2, R2 ;  /* 0x00000002080c7825 */ /* 0x004fe200078e0202 */
        /* <DEDUP_REMOVED lines=11> */
[----:B------:R-:W-:Y:S01]  /*41c0*/  IMAD.SHL.U32 R8, R7, 0x8, RZ ;  /* 0x0000000807087824 */ /* 0x000fe200078e00ff */
        /* <DEDUP_REMOVED lines=28> */
[----:B------:R1:W-:Y:S04]  /*4390*/  STL.64 [R1+0x180], R10 ;  /* 0x0001800a01007387 */ /* 0x0003e80000100a00 */
[----:B------:R2:W-:Y:S01]  /*43a0*/  STL.64 [R1+0x178], R12 ;  /* 0x0001780c01007387 */ /* 0x0005e20000100a00 */
[----:B-1----:R-:W-:-:S04]  /*43b0*/  IMAD.WIDE R10, R8, 0x2, R230 ;  /* 0x00000002080a7825 */ /* 0x002fc800078e02e6 */
[----:B------:R-:W-:Y:S01]  /*43c0*/  IMAD.WIDE R8, R8, 0x2, R2 ;  /* 0x0000000208087825 */ /* 0x000fe200078e0202 */
[----:B------:R1:W-:Y:S03]  /*43d0*/  STL.64 [R1+0x170], R10 ;  /* 0x0001700a01007387 */ /* 0x0003e60000100a00 */
[C---:B--2---:R-:W-:Y:S01]  /*43e0*/  IMAD.WIDE R12, R6.reuse, 0x2, R230 ;  /* 0x00000002060c7825 */ /* 0x044fe200078e02e6 */
[----:B------:R2:W-:Y:S04]  /*43f0*/  STL.64 [R1+0x168], R8 ;  /* 0x0001680801007387 */ /* 0x0005e80000100a00 */
[----:B------:R0:W-:Y:S01]  /*4400*/  STL.64 [R1+0x160], R12 ;  /* 0x0001600c01007387 */ /* 0x0001e20000100a00 */
[----:B-1----:R-:W-:-:S04]  /*4410*/  IMAD.WIDE R10, R6, 0x2, R2 ;  /* 0x00000002060a7825 */ /* 0x002fc800078e0202 */
[C---:B--2---:R-:W-:Y:S02]  /*4420*/  IMAD.WIDE R8, R7.reuse, 0x2, R230 ;  /* 0x0000000207087825 */ /* 0x044fe400078e02e6 */
[----:B------:R0:W5:Y:S02]  /*4430*/  LDL.LU.64 R230, [R1+0x428] ;  /* 0x0004280001e67983 */ /* 0x0001640000300a00 */
[----:B------:R-:W-:Y:S02]  /*4440*/  IMAD.WIDE R6, R7, 0x2, R2 ;  /* 0x0000000207067825 */ /* 0x000fe400078e0202 */
[----:B------:R0:W-:Y:S02]  /*4450*/  STL.64 [R1+0x158], R10 ;  /* 0x0001580a01007387 */ /* 0x0001e40000100a00 */
[----:B------:R-:W-:Y:S01]  /*4460*/  IMAD.U32 R2, RZ, RZ, UR14 ;  /* 0x0000000eff027e24 */ /* 0x000fe2000f8e00ff */
[----:B------:R-:W-:Y:S01]  /*4470*/  UMOV UR14, UR4 ;  /* 0x00000004000e7c82 */ /* 0x000fe20008000000 */
[----:B------:R0:W-:Y:S01]  /*4480*/  STL.64 [R1+0x150], R8 ;  /* 0x0001500801007387 */ /* 0x0001e20000100a00 */
[----:B------:R-:W-:Y:S01]  /*4490*/  IMAD.U32 R3, RZ, RZ, UR15 ;  /* 0x0000000fff037e24 */ /* 0x000fe2000f8e00ff */
[----:B------:R-:W-:-:S02]  /*44a0*/  UMOV UR15, 0x80000020 ;  /* 0x80000020000f7882 */ /* 0x000fc40000000000 */
[----:B------:R0:W-:Y:S04]  /*44b0*/  STL.64 [R1+0x148], R6 ;  /* 0x0001480601007387 */ /* 0x0001e80000100a00 */
.L_x_1:
[----:B0-----:R-:W2:Y:S04]  /*44c0*/  LDL.64 R10, [R1+0x108] ;  /* 0x00010800010a7983 */ /* 0x001ea80000100a00 */
[----:B------:R-:W-:Y:S04]  /*44d0*/  STL [R1+0x5a8], R129 ;  /* 0x0005a88101007387 */ /* 0x000fe80000100800 */
        /* <DEDUP_REMOVED lines=22> */
[----:B------:R0:W-:Y:S04]  /*4640*/  STL.64 [R1+0x548], R86 ;  /* 0x0005485601007387 */ /* 0x0001e80000100a00 */
[----:B0-----:R-:W3:Y:S04]  /*4650*/  LDL.64 R86, [R1+0x150] ;  /* 0x0001500001567983 */ /* 0x001ee80000100a00 */
[----:B------:R0:W-:Y:S04]  /*4660*/  STL.64 [R1+0x540], R84 ;  /* 0x0005405401007387 */ /* 0x0001e80000100a00 */
[----:B0-----:R-:W4:Y:S04]  /*4670*/  LDL.64 R84, [R1+0x148] ;  /* 0x0001480001547983 */ /* 0x001f280000100a00 */
[----:B------:R0:W-:Y:S04]  /*4680*/  STL.64 [R1+0x538], R82 ;  /* 0x0005385201007387 */ /* 0x0001e80000100a00 */
[----:B0-----:R-:W3:Y:S01]  /*4690*/  LDL.64 R82, [R1+0x110] ;  /* 0x0001100001527983 */ /* 0x001ee20000100a00 */
[----:B------:R-:W-:-:S03]  /*46a0*/  ISETP.GT.AND P2, PT, R0, RZ, PT ;  /* 0x000000ff0000720c */ /* 0x000fc60003f44270 */
[----:B------:R-:W-:Y:S04]  /*46b0*/  STL.64 [R1+0x530], R80 ;  /* 0x0005305001007387 */ /* 0x000fe80000100a00 */
[----:B------:R-:W-:Y:S04]  /*46c0*/  STL.64 [R1+0x528], R78 ;  /* 0x0005284e01007387 */ /* 0x000fe80000100a00 */
[----:B------:R-:W-:Y:S04]  /*46d0*/  STL.64 [R1+0x520], R76 ;  /* 0x0005204c01007387 */ /* 0x000fe80000100a00 */
[----:B------:R-:W-:Y:S04]  /*46e0*/  STL.64 [R1+0x518], R74 ;  /* 0x0005184a01007387 */ /* 0x000fe80000100a00 */
[----:B------:R-:W-:Y:S04]  /*46f0*/  STL.64 [R1+0x510], R72 ;  /* 0x0005104801007387 */ /* 0x000fe80000100a00 */
[----:B------:R0:W-:Y:S04]  /*4700*/  STL.64 [R1+0x508], R70 ;  /* 0x0005084601007387 */ /* 0x0001e80000100a00 */
[----:B------:R-:W-:Y:S04]  /*4710*/  STL.64 [R1+0x500], R68 ;  /* 0x0005004401007387 */ /* 0x000fe80000100a00 */
[----:B------:R-:W-:Y:S04]  /*4720*/  STL.64 [R1+0x4f8], R66 ;  /* 0x0004f84201007387 */ /* 0x000fe80000100a00 */
[----:B------:R-:W-:Y:S01]  /*4730*/  STL.64 [R1+0x4f0], R64 ;  /* 0x0004f04001007387 */ /* 0x000fe20000100a00 */
[----:B--2---:R-:W-:-:S03]  /*4740*/  IADD3 R6, P1, R10, R2, RZ ;  /* 0x000000020a067210 */ /* 0x004fc60007f3e0ff */
[----:B------:R1:W-:Y:S01]  /*4750*/  STL.64 [R1+0x4e8], R62 ;  /* 0x0004e83e01007387 */ /* 0x0003e20000100a00 */
[----:B------:R-:W-:Y:S01]  /*4760*/  PRMT R18, RZ, 0x7610, R18 ;  /* 0x00007610ff127816 */ /* 0x000fe20000000012 */
[----:B0-----:R-:W0:Y:S02]  /*4770*/  LDC R70, c[0x0][0x23c] ;  /* 0x00008f00ff467b82 */ /* 0x001e240000000800 */
[----:B------:R2:W-:Y:S01]  /*4780*/  STL.64 [R1+0x4e0], R60 ;  /* 0x0004e03c01007387 */ /* 0x0005e20000100a00 */
[----:B------:R-:W-:-:S03]  /*4790*/  IMAD.X R7, R11, 0x1, R3, P1 ;  /* 0x000000010b077824 */ /* 0x000fc600008e0603 */
[----:B------:R-:W-:Y:S04]  /*47a0*/  STL.64 [R1+0x4d8], R58 ;  /* 0x0004d83a01007387 */ /* 0x000fe80000100a00 */
[----:B------:R-:W-:Y:S04]  /*47b0*/  STL.64 [R1+0x4d0], R56 ;  /* 0x0004d03801007387 */ /* 0x000fe80000100a00 */
[----:B------:R2:W-:Y:S04]  /*47c0*/  STL.64 [R1+0x4c8], R54 ;  /* 0x0004c83601007387 */ /* 0x0005e80000100a00 */
[----:B------:R-:W-:Y:S04]  /*47d0*/  STL.64 [R1+0x4c0], R52 ;  /* 0x0004c03401007387 */ /* 0x000fe80000100a00 */
[----:B------:R-:W-:Y:S04]  /*47e0*/  STL.64 [R1+0x4b8], R50 ;  /* 0x0004b83201007387 */ /* 0x000fe80000100a00 */
[----:B------:R-:W-:Y:S04]  /*47f0*/  STL.64 [R1+0x4b0], R48 ;  /* 0x0004b03001007387 */ /* 0x000fe80000100a00 */
[----:B------:R0:W-:Y:S04]  /*4800*/  STL.64 [R1+0x4a8], R46 ;  /* 0x0004a82e01007387 */ /* 0x0001e80000100a00 */
[----:B------:R0:W-:Y:S04]  /*4810*/  STL.64 [R1+0x4a0], R44 ;  /* 0x0004a02c01007387 */ /* 0x0001e80000100a00 */
[----:B------:R-:W-:Y:S04]  /*4820*/  STL.64 [R1+0x498], R42 ;  /* 0x0004982a01007387 */ /* 0x000fe80000100a00 */
[----:B------:R-:W-:Y:S04]  /*4830*/  STL.64 [R1+0x490], R40 ;  /* 0x0004902801007387 */ /* 0x000fe80000100a00 */
[----:B------:R0:W-:Y:S04]  /*4840*/  STL.64 [R1+0x488], R38 ;  /* 0x0004882601007387 */ /* 0x0001e80000100a00 */
[----:B------:R0:W-:Y:S04]  /*4850*/  STL.64 [R1+0x480], R36 ;  /* 0x0004802401007387 */ /* 0x0001e80000100a00 */
[----:B------:R0:W-:Y:S04]  /*4860*/  STL.64 [R1+0x478], R34 ;  /* 0x0004782201007387 */ /* 0x0001e80000100a00 */
[----:B------:R-:W-:Y:S04]  /*4870*/  STL.64 [R1+0x470], R32 ;  /* 0x0004702001007387 */ /* 0x000fe80000100a00 */
[----:B------:R0:W-:Y:S04]  /*4880*/  STL.64 [R1+0x468], R30 ;  /* 0x0004681e01007387 */ /* 0x0001e80000100a00 */
[----:B------:R0:W-:Y:S04]  /*4890*/  STL.64 [R1+0x460], R28 ;  /* 0x0004601c01007387 */ /* 0x0001e80000100a00 */
[----:B------:R-:W-:Y:S04]  /*48a0*/  STL.64 [R1+0x458], R26 ;  /* 0x0004581a01007387 */ /* 0x000fe80000100a00 */
[----:B------:R-:W-:Y:S04]  /*48b0*/  STL.64 [R1+0x450], R24 ;  /* 0x0004501801007387 */ /* 0x000fe80000100a00 */
[----:B-----5:R-:W-:Y:S04]  /*48c0*/  STL [R1+0x448], R250 ;  /* 0x000448fa01007387 */ /* 0x020fe80000100800 */
[----:B-----5:R0:W-:Y:S04]  /*48d0*/  STL.64 [R1+0x428], R230 ;  /* 0x000428e601007387 */ /* 0x0201e80000100a00 */
[----:B------:R-:W2:Y:S04]  /*48e0*/  LDL.64 R10, [R1+0x158] ;  /* 0x00015800010a7983 */ /* 0x000ea80000100a00 */
[----:B------:R-:W2:Y:S01]  /*48f0*/  LDL.64 R80, [R1+0x168] ;  /* 0x0001680001507983 */ /* 0x000ea20000100a00 */
[----:B------:R-:W-:-:S03]  /*4900*/  ISETP.GT.AND P3, PT, R0, 0x1, PT ;  /* 0x000000010000780c */ /* 0x000fc60003f64270 */
[----:B------:R4:W2:Y:S01]  /*4910*/  @P2 LDG.E.U16 R18, desc[UR16][R6.64] ;  /* 0x0000001006122981 */ /* 0x0008a2000c1e1500 */
[----:B------:R-:W-:Y:S02]  /*4920*/  PRMT R19, RZ, 0x7610, R19 ;  /* 0x00007610ff137816 */ /* 0x000fe40000000013 */
[----:B------:R-:W-:Y:S01]  /*4930*/  PRMT R22, RZ, 0x7610, R22 ;  /* 0x00007610ff167816 */ /* 0x000fe20000000016 */
[----:B------:R-:W2:Y:S01]  /*4940*/  LDL.64 R78, [R1+0x170] ;  /* 0x00017000014e7983 */ /* 0x000ea20000100a00 */
[----:B------:R-:W-:Y:S02]  /*4950*/  PRMT R77, RZ, 0x7610, R77 ;  /* 0x00007610ff4d7816 */ /* 0x000fe4000000004d */
[-C--:B----4-:R-:W-:Y:S02]  /*4960*/  IADD3 R6, P1, R84, R2.reuse, RZ ;  /* 0x0000000254067210 */ /* 0x090fe40007f3e0ff */
[----:B---3--:R-:W-:-:S05]  /*4970*/  IADD3 R8, P0, R82, R2, RZ ;  /* 0x0000000252087210 */ /* 0x008fca0007f1e0ff */
[--C-:B------:R-:W-:Y:S02]  /*4980*/  IMAD.X R9, R83, 0x1, R3.reuse, P0 ;  /* 0x0000000153097824 */ /* 0x100fe400000e0603 */
[----:B------:R-:W3:Y:S01]  /*4990*/  LDL.64 R82, [R1+0x160] ;  /* 0x0001600001527983 */ /* 0x000ee20000100a00 */
[----:B------:R-:W-:-:S03]  /*49a0*/  IMAD.X R7, R85, 0x1, R3, P1 ;  /* 0x0000000155077824 */ /* 0x000fc600008e0603 */
[----:B------:R-:W4:Y:S01]  /*49b0*/  @P2 LDG.E.U16 R19, desc[UR16][R8.64] ;  /* 0x0000001008132981 */ /* 0x000f22000c1e1500 */
[----:B------:R-:W-:-:S03]  /*49c0*/  ISETP.GT.AND P2, PT, R0, 0x2, PT ;  /* 0x000000020000780c */ /* 0x000fc60003f44270 */
[----:B------:R2:W4:Y:S01]  /*49d0*/  @P3 LDG.E.U16 R22, desc[UR16][R6.64] ;  /* 0x0000001006163981 */ /* 0x000522000c1e1500 */
[----:B------:R-:W-:Y:S02]  /*49e0*/  PRMT R23, RZ, 0x7610, R23 ;  /* 0x00007610ff177816 */ /* 0x000fe40000000017 */
[----:B------:R-:W-:Y:S01]  /*49f0*/  PRMT R76, RZ, 0x7610, R76 ;  /* 0x00007610ff4c7816 */ /* 0x000fe2000000004c */
[----:B------:R-:W4:Y:S01]  /*4a00*/  LDL.64 R84, [R1+0x1e0] ;  /* 0x0001e00001547983 */ /* 0x000f220000100a00 */
[----:B--2---:R-:W-:-:S05]  /*4a10*/  IADD3 R6, P1, R10, R2, RZ ;  /* 0x000000020a067210 */ /* 0x004fca0007f3e0ff */
[----:B------:R-:W-:Y:S02]  /*4a20*/  IMAD.X R7, R11, 0x1, R3, P1 ;  /* 0x000000010b077824 */ /* 0x000fe400008e0603 */
[----:B------:R-:W2:Y:S04]  /*4a30*/  LDL.64 R10, [R1+0x178] ;  /* 0x00017800010a7983 */ /* 0x000ea80000100a00 */
[----:B------:R1:W4:Y:S02]  /*4a40*/  @P2 LDG.E.U16 R77, desc[UR16][R6.64] ;  /* 0x00000010064d2981 */ /* 0x000324000c1e1500 */
[----:B-1----:R-:W-:-:S05]  /*4a50*/  IADD3 R6, P1, R80, R2, RZ ;  /* 0x0000000250067210 */ /* 0x002fca0007f3e0ff */
[----:B------:R-:W-:Y:S02]  /*4a60*/  IMAD.X R7, R81, 0x1, R3, P1 ;  /* 0x0000000151077824 */ /* 0x000fe400008e0603 */
[----:B------:R-:W4:Y:S01]  /*4a70*/  LDL.64 R80, [R1+0x188] ;  /* 0x0001880001507983 */ /* 0x000f220000100a00 */
[----:B------:R-:W-:-:S05]  /*4a80*/  IADD3 R8, P0, R86, R2, RZ ;  /* 0x0000000256087210 */ /* 0x000fca0007f1e0ff */
[----:B------:R-:W-:Y:S01]  /*4a90*/  IMAD.X R9, R87, 0x1, R3, P0 ;  /* 0x0000000157097824 */ /* 0x000fe200000e0603 */
[----:B------:R-:W-:Y:S01]  /*4aa0*/  PRMT R73, RZ, 0x7610, R73 ;  /* 0x00007610ff497816 */ /* 0x000fe20000000049 */
[----:B------:R-:W4:Y:S04]  /*4ab0*/  LDL.64 R86, [R1+0x228] ;  /* 0x0002280001567983 */ /* 0x000f280000100a00 */
[----:B------:R3:W4:Y:S01]  /*4ac0*/  @P3 LDG.E.U16 R23, desc[UR16][R8.64] ;  /* 0x0000001008173981 */ /* 0x000722000c1e1500 */
[----:B------:R-:W-:Y:S02]  /*4ad0*/  ISETP.GT.AND P3, PT, R0, 0x3, PT ;  /* 0x000000030000780c */ /* 0x000fe40003f64270 */
[----:B------:R-:W-:-:S11]  /*4ae0*/  PRMT R62, RZ, 0x7610, R62 ;  /* 0x00007610ff3e7816 */ /* 0x000fd6000000003e */
[----:B------:R-:W4:Y:S01]  /*4af0*/  @P3 LDG.E.U16 R73, desc[UR16][R6.64] ;  /* 0x0000001006493981 */ /* 0x000f22000c1e1500 */
[----:B---3--:R-:W-:-:S05]  /*4b00*/  IADD3 R8, P0, R82, R2, RZ ;  /* 0x0000000252087210 */ /* 0x008fca0007f1e0ff */
[----:B------:R-:W-:Y:S02]  /*4b10*/  IMAD.X R9, R83, 0x1, R3, P0 ;  /* 0x0000000153097824 */ /* 0x000fe400000e0603 */
[----:B------:R-:W3:Y:S04]  /*4b20*/  LDL.64 R82, [R1+0x180] ;  /* 0x0001800001527983 */ /* 0x000ee80000100a00 */
[----:B------:R1:W3:Y:S02]  /*4b30*/  @P2 LDG.E.U16 R76, desc[UR16][R8.64] ;  /* 0x00000010084c2981 */ /* 0x0002e4000c1e1500 */
[----:B-1----:R-:W-:-:S05]  /*4b40*/  IADD3 R8, P0, R78, R2, RZ ;  /* 0x000000024e087210 */ /* 0x002fca0007f1e0ff */
[----:B------:R-:W-:Y:S02]  /*4b50*/  IMAD.X R9, R79, 0x1, R3, P0 ;  /* 0x000000014f097824 */ /* 0x000fe400000e0603 */
[----:B------:R-:W3:Y:S01]  /*4b60*/  LDL.64 R78, [R1+0x190] ;  /* 0x00019000014e7983 */ /* 0x000ee20000100a00 */
[----:B------:R-:W-:Y:S02]  /*4b70*/  ISETP.GT.AND P2, PT, R0, 0x4, PT ;  /* 0x000000040000780c */ /* 0x000fe40003f44270 */
[----:B--2---:R-:W-:-:S05]  /*4b80*/  IADD3 R6, P1, R10, R2, RZ ;  /* 0x000000020a067210 */ /* 0x004fca0007f3e0ff */
[----:B------:R-:W-:Y:S02]  /*4b90*/  IMAD.X R7, R11, 0x1, R3, P1 ;  /* 0x000000010b077824 */ /* 0x000fe400008e0603 */
[----:B------:R-:W2:Y:S04]  /*4ba0*/  LDL.64 R10, [R1+0x198] ;  /* 0x00019800010a7983 */ /* 0x000ea80000100a00 */
[----:B------:R4:W2:Y:S02]  /*4bb0*/  @P2 LDG.E.U16 R62, desc[UR16][R6.64] ;  /* 0x00000010063e2981 */ /* 0x0008a4000c1e1500 */
[----:B----4-:R-:W-:-:S05]  /*4bc0*/  IADD3 R6, P1, R80, R2, RZ ;  /* 0x0000000250067210 */ /* 0x010fca0007f3e0ff */
[----:B------:R-:W-:Y:S02]  /*4bd0*/  IMAD.X R7, R81, 0x1, R3, P1 ;  /* 0x0000000151077824 */ /* 0x000fe400008e0603 */
[----:B------:R-:W4:Y:S01]  /*4be0*/  LDL.64 R80, [R1+0x1a8] ;  /* 0x0001a80001507983 */ /* 0x000f220000100a00 */
[----:B------:R-:W-:-:S06]  /*4bf0*/  PRMT R69, RZ, 0x7610, R69 ;  /* 0x00007610ff457816 */ /* 0x000fcc0000000045 */
[----:B------:R3:W4:Y:S01]  /*4c00*/  @P3 LDG.E.U16 R69, desc[UR16][R8.64] ;  /* 0x0000001008453981 */ /* 0x000722000c1e1500 */
[----:B------:R-:W-:Y:S02]  /*4c10*/  PRMT R61, RZ, 0x7610, R61 ;  /* 0x00007610ff3d7816 */ /* 0x000fe4000000003d */
[----:B------:R-:W-:Y:S02]  /*4c20*/  ISETP.GT.AND P3, PT, R0, 0x5, PT ;  /* 0x000000050000780c */ /* 0x000fe40003f64270 */
[----:B------:R-:W-:Y:S02]  /*4c30*/  PRMT R54, RZ, 0x7610, R54 ;  /* 0x00007610ff367816 */ /* 0x000fe40000000036 */
[----:B0-----:R-:W-:-:S09]  /*4c40*/  PRMT R46, RZ, 0x7610, R46 ;  /* 0x00007610ff2e7816 */ /* 0x001fd2000000002e */
[----:B------:R-:W4:Y:S01]  /*4c50*/  @P3 LDG.E.U16 R54, desc[UR16][R6.64] ;  /* 0x0000001006363981 */ /* 0x000f22000c1e1500 */
[----:B---3--:R-:W-:-:S05]  /*4c60*/  IADD3 R8, P0, R82, R2, RZ ;  /* 0x0000000252087210 */ /* 0x008fca0007f1e0ff */
[----:B------:R-:W-:Y:S02]  /*4c70*/  IMAD.X R9, R83, 0x1, R3, P0 ;  /* 0x0000000153097824 */ /* 0x000fe400000e0603 */
[----:B------:R-:W3:Y:S04]  /*4c80*/  LDL.64 R82, [R1+0x1a0] ;  /* 0x0001a00001527983 */ /* 0x000ee80000100a00 */
[----:B------:R0:W3:Y:S02]  /*4c90*/  @P2 LDG.E.U16 R61, desc[UR16][R8.64] ;  /* 0x00000010083d2981 */ /* 0x0000e4000c1e1500 */
[----:B0-----:R-:W-:-:S05]  /*4ca0*/  IADD3 R8, P0, R78, R2, RZ ;  /* 0x000000024e087210 */ /* 0x001fca0007f1e0ff */
        /* <DEDUP_REMOVED lines=15> */
[----:B------:R-:W-:-:S09]  /*4da0*/  PRMT R14, RZ, 0x7610, R14 ;  /* 0x00007610ff0e7816 */ /* 0x000fd2000000000e */
        /* <DEDUP_REMOVED lines=29> */
[----:B------:R-:W-:Y:S01]  /*4f80*/  PRMT R20, RZ, 0x7610, R20 ;  /* 0x00007610ff147816 */ /* 0x000fe20000000014 */
[----:B------:R0:W3:Y:S01]  /*4f90*/  @P3 LDG.E.U16 R21, desc[UR16][R8.64] ;  /* 0x0000001008153981 */ /* 0x0000e2000c1e1500 */
[----:B------:R-:W-:-:S04]  /*4fa0*/  PRMT R72, RZ, 0x7610, R72 ;  /* 0x00007610ff487816 */ /* 0x000fc80000000048 */
[----:B------:R2:W3:Y:S01]  /*4fb0*/  @P3 LDG.E.U16 R20, desc[UR16][R6.64] ;  /* 0x0000001006143981 */ /* 0x0004e2000c1e1500 */
[----:B0-----:R-:W-:-:S05]  /*4fc0*/  IADD3 R8, P0, R84, R2, RZ ;  /* 0x0000000254087210 */ /* 0x001fca0007f1e0ff */
[----:B------:R-:W-:Y:S01]  /*4fd0*/  IMAD.X R9, R85, 0x1, R3, P0 ;  /* 0x0000000155097824 */ /* 0x000fe200000e0603 */
[----:B--2---:R-:W-:-:S04]  /*4fe0*/  IADD3 R6, P1, R10, R2, RZ ;  /* 0x000000020a067210 */ /* 0x004fc80007f3e0ff */
[----:B------:R4:W2:Y:S01]  /*4ff0*/  @P2 LDG.E.U16 R72, desc[UR16][R8.64] ;  /* 0x0000001008482981 */ /* 0x0008a2000c1e1500 */
[----:B------:R-:W-:Y:S01]  /*5000*/  IMAD.X R7, R11, 0x1, R3, P1 ;  /* 0x000000010b077824 */ /* 0x000fe200008e0603 */
[----:B------:R-:W-:Y:S02]  /*5010*/  PRMT R75, RZ, 0x7610, R75 ;  /* 0x00007610ff4b7816 */ /* 0x000fe4000000004b */
[----:B------:R-:W2:Y:S01]  /*5020*/  LDL.64 R10, [R1+0x200] ;  /* 0x00020000010a7983 */ /* 0x000ea20000100a00 */
[----:B------:R-:W-:Y:S02]  /*5030*/  ISETP.GT.AND P3, PT, R0, 0xb, PT ;  /* 0x0000000b0000780c */ /* 0x000fe40003f64270 */
[----:B------:R-:W-:Y:S01]  /*5040*/  PRMT R68, RZ, 0x7610, R68 ;  /* 0x00007610ff447816 */ /* 0x000fe20000000044 */
[----:B------:R-:W2:Y:S04]  /*5050*/  LDL.64 R84, [R1+0x218] ;  /* 0x0002180001547983 */ /* 0x000ea80000100a00 */
[----:B------:R3:W2:Y:S01]  /*5060*/  @P2 LDG.E.U16 R75, desc[UR16][R6.64] ;  /* 0x00000010064b2981 */ /* 0x0006a2000c1e1500 */
[----:B----4-:R-:W-:-:S05]  /*5070*/  IADD3 R8, P0, R80, R2, RZ ;  /* 0x0000000250087210 */ /* 0x010fca0007f1e0ff */
[----:B------:R-:W-:Y:S02]  /*5080*/  IMAD.X R9, R81, 0x1, R3, P0 ;  /* 0x0000000151097824 */ /* 0x000fe400000e0603 */
[----:B------:R-:W4:Y:S01]  /*5090*/  LDL.64 R80, [R1+0x210] ;  /* 0x0002100001507983 */ /* 0x000f220000100a00 */
[----:B------:R-:W-:-:S06]  /*50a0*/  PRMT R67, RZ, 0x7610, R67 ;  /* 0x00007610ff437816 */ /* 0x000fcc0000000043 */
        /* <DEDUP_REMOVED lines=8> */
[----:B--2---:R-:W-:-:S05]  /*5130*/  IADD3 R8, P0, R10, R2, RZ ;  /* 0x000000020a087210 */ /* 0x004fca0007f1e0ff */
[----:B------:R-:W-:Y:S01]  /*5140*/  IMAD.X R9, R11, 0x1, R3, P0 ;  /* 0x000000010b097824 */ /* 0x000fe200000e0603 */
[----:B----4-:R-:W-:-:S05]  /*5150*/  IADD3 R10, P0, R80, R2, RZ ;  /* 0x00000002500a7210 */ /* 0x010fca0007f1e0ff */
[----:B------:R-:W-:Y:S02]  /*5160*/  IMAD.X R11, R81, 0x1, R3, P0 ;  /* 0x00000001510b7824 */ /* 0x000fe400000e0603 */
[----:B------:R-:W2:Y:S01]  /*5170*/  LDL.64 R80, [R1+0x230] ;  /* 0x0002300001507983 */ /* 0x000ea20000100a00 */
[C---:B------:R-:W-:Y:S02]  /*5180*/  ISETP.GT.AND P2, PT, R0.reuse, 0xc, PT ;  /* 0x0000000c0000780c */ /* 0x040fe40003f44270 */
[----:B------:R-:W-:Y:S02]  /*5190*/  PRMT R60, RZ, 0x7610, R60 ;  /* 0x00007610ff3c7816 */ /* 0x000fe4000000003c */
[----:B------:R-:W-:Y:S02]  /*51a0*/  ISETP.GT.AND P3, PT, R0, 0xd, PT ;  /* 0x0000000d0000780c */ /* 0x000fe40003f64270 */
[----:B------:R-:W-:-:S07]  /*51b0*/  PRMT R52, RZ, 0x7610, R52 ;  /* 0x00007610ff347816 */ /* 0x000fce0000000034 */
[----:B------:R3:W4:Y:S01]  /*51c0*/  @P2 LDG.E.U16 R60, desc[UR16][R6.64] ;  /* 0x00000010063c2981 */ /* 0x000722000c1e1500 */
[----:B------:R-:W-:-:S06]  /*51d0*/  PRMT R59, RZ, 0x7610, R59 ;  /* 0x00007610ff3b7816 */ /* 0x000fcc000000003b */
[----:B------:R-:W4:Y:S01]  /*51e0*/  @P2 LDG.E.U16 R59, desc[UR16][R8.64] ;  /* 0x00000010083b2981 */ /* 0x000f22000c1e1500 */
[----:B---3--:R-:W-:-:S05]  /*51f0*/  IADD3 R6, P1, R82, R2, RZ ;  /* 0x0000000252067210 */ /* 0x008fca0007f3e0ff */
[----:B------:R-:W-:Y:S02]  /*5200*/  IMAD.X R7, R83, 0x1, R3, P1 ;  /* 0x0000000153077824 */ /* 0x000fe400008e0603 */
[----:B------:R-:W3:Y:S04]  /*5210*/  LDL.64 R82, [R1+0x238] ;  /* 0x0002380001527983 */ /* 0x000ee80000100a00 */
[----:B------:R0:W4:Y:S02]  /*5220*/  @P3 LDG.E.U16 R52, desc[UR16][R6.64] ;  /* 0x0000001006343981 */ /* 0x000124000c1e1500 */
[----:B0-----:R-:W-:-:S05]  /*5230*/  IADD3 R6, P0, R78, R2, RZ ;  /* 0x000000024e067210 */ /* 0x001fca0007f1e0ff */
[----:B------:R-:W-:Y:S02]  /*5240*/  IMAD.X R7, R79, 0x1, R3, P0 ;  /* 0x000000014f077824 */ /* 0x000fe400000e0603 */
[----:B------:R-:W4:Y:S01]  /*5250*/  LDL.64 R78, [R1+0x240] ;  /* 0x00024000014e7983 */ /* 0x000f220000100a00 */
[----:B------:R-:W-:Y:S02]  /*5260*/  ISETP.GT.AND P2, PT, R0, 0xe, PT ;  /* 0x0000000e0000780c */ /* 0x000fe40003f44270 */
[----:B------:R-:W-:Y:S02]  /*5270*/  IADD3 R8, P1, R84, R2, RZ ;  /* 0x0000000254087210 */ /* 0x000fe40007f3e0ff */
[----:B------:R-:W-:Y:S02]  /*5280*/  PRMT R44, RZ, 0x7610, R44 ;  /* 0x00007610ff2c7816 */ /* 0x000fe4000000002c */
[----:B------:R-:W-:Y:S01]  /*5290*/  PRMT R43, RZ, 0x7610, R43 ;  /* 0x00007610ff2b7816 */ /* 0x000fe2000000002b */
[----:B------:R-:W-:-:S02]  /*52a0*/  IMAD.X R9, R85, 0x1, R3, P1 ;  /* 0x0000000155097824 */ /* 0x000fc400008e0603 */
[----:B------:R-:W4:Y:S04]  /*52b0*/  LDL.64 R84, [R1+0x248] ;  /* 0x0002480001547983 */ /* 0x000f280000100a00 */
[----:B------:R-:W4:Y:S04]  /*52c0*/  @P2 LDG.E.U16 R44, desc[UR16][R8.64] ;  /* 0x00000010082c2981 */ /* 0x000f28000c1e1500 */
[----:B------:R2:W4:Y:S02]  /*52d0*/  @P2 LDG.E.U16 R43, desc[UR16][R6.64] ;  /* 0x00000010062b2981 */ /* 0x000524000c1e1500 */
[----:B--2---:R-:W-:-:S05]  /*52e0*/  IADD3 R6, P2, R80, R2, RZ ;  /* 0x0000000250067210 */ /* 0x004fca0007f5e0ff */
[----:B------:R-:W-:Y:S02]  /*52f0*/  IMAD.X R7, R81, 0x1, R3, P2 ;  /* 0x0000000151077824 */ /* 0x000fe400010e0603 */
[----:B------:R-:W2:Y:S01]  /*5300*/  LDL.64 R80, [R1+0x250] ;  /* 0x0002500001507983 */ /* 0x000ea20000100a00 */
[----:B------:R-:W-:-:S06]  /*5310*/  PRMT R51, RZ, 0x7610, R51 ;  /* 0x00007610ff337816 */ /* 0x000fcc0000000033 */
[----:B------:R0:W2:Y:S01]  /*5320*/  @P3 LDG.E.U16 R51, desc[UR16][R10.64] ;  /* 0x000000100a333981 */ /* 0x0000a2000c1e1500 */
[----:B------:R-:W-:Y:S02]  /*5330*/  ISETP.GT.AND P3, PT, R0, 0xf, PT ;  /* 0x0000000f0000780c */ /* 0x000fe40003f64270 */
[----:B0-----:R-:W-:-:S05]  /*5340*/  IADD3 R10, P1, R86, R2, RZ ;  /* 0x00000002560a7210 */ /* 0x001fca0007f3e0ff */
[----:B------:R-:W-:Y:S01]  /*5350*/  IMAD.X R11, R87, 0x1, R3, P1 ;  /* 0x00000001570b7824 */ /* 0x000fe200008e0603 */
[----:B------:R-:W-:Y:S01]  /*5360*/  PRMT R35, RZ, 0x7610, R35 ;  /* 0x00007610ff237816 */ /* 0x000fe20000000023 */
[----:B------:R-:W2:Y:S05]  /*5370*/  LDL.64 R86, [R1+0x310] ;  /* 0x0003100001567983 */ /* 0x000eaa0000100a00 */
[----:B------:R4:W2:Y:S01]  /*5380*/  @P3 LDG.E.U16 R35, desc[UR16][R6.64] ;  /* 0x0000001006233981 */ /* 0x0008a2000c1e1500 */
[----:B---3--:R-:W-:-:S05]  /*5390*/  IADD3 R8, P1, R82, R2, RZ ;  /* 0x0000000252087210 */ /* 0x008fca0007f3e0ff */
[----:B------:R-:W-:Y:S02]  /*53a0*/  IMAD.X R9, R83, 0x1, R3, P1 ;  /* 0x0000000153097824 */ /* 0x000fe400008e0603 */
[----:B------:R-:W3:Y:S01]  /*53b0*/  LDL.64 R82, [R1+0x258] ;  /* 0x0002580001527983 */ /* 0x000ee20000100a00 */
[----:B------:R-:W-:Y:S02]  /*53c0*/  PRMT R36, RZ, 0x7610, R36 ;  /* 0x00007610ff247816 */ /* 0x000fe40000000024 */
[----:B------:R-:W-:-:S04]  /*53d0*/  ISETP.GT.AND P0, PT, R0, 0x10, PT ;  /* 0x000000100000780c */ /* 0x000fc80003f04270 */
[----:B------:R0:W3:Y:S01]  /*53e0*/  @P3 LDG.E.U16 R36, desc[UR16][R10.64] ;  /* 0x000000100a243981 */ /* 0x0000e2000c1e1500 */
[----:B----4-:R-:W-:-:S05]  /*53f0*/  IADD3 R6, P2, R78, R2, RZ ;  /* 0x000000024e067210 */ /* 0x010fca0007f5e0ff */
[----:B------:R-:W-:Y:S02]  /*5400*/  IMAD.X R7, R79, 0x1, R3, P2 ;  /* 0x000000014f077824 */ /* 0x000fe400010e0603 */
[----:B------:R-:W4:Y:S01]  /*5410*/  LDL.64 R78, [R1+0x260] ;  /* 0x00026000014e7983 */ /* 0x000f220000100a00 */
[-C--:B0-----:R-:W-:Y:S02]  /*5420*/  IADD3 R10, P1, R84, R2.reuse, RZ ;  /* 0x00000002540a7210 */ /* 0x081fe40007f3e0ff */
[----:B------:R-:W-:Y:S02]  /*5430*/  PRMT R13, RZ, 0x7610, R13 ;  /* 0x00007610ff0d7816 */ /* 0x000fe4000000000d */
[----:B------:R-:W-:Y:S01]  /*5440*/  PRMT R12, RZ, 0x7610, R12 ;  /* 0x00007610ff0c7816 */ /* 0x000fe2000000000c */
[----:B------:R-:W-:Y:S02]  /*5450*/  IMAD.X R11, R85, 0x1, R3, P1 ;  /* 0x00000001550b7824 */ /* 0x000fe400008e0603 */
[----:B------:R-:W4:Y:S04]  /*5460*/  LDL.64 R84, [R1+0x268] ;  /* 0x0002680001547983 */ /* 0x000f280000100a00 */
[----:B------:R2:W4:Y:S04]  /*5470*/  @P0 LDG.E.U16 R13, desc[UR16][R8.64] ;  /* 0x00000010080d0981 */ /* 0x000528000c1e1500 */
[----:B------:R3:W4:Y:S01]  /*5480*/  @P0 LDG.E.U16 R12, desc[UR16][R6.64] ;  /* 0x00000010060c0981 */ /* 0x000722000c1e1500 */
[----:B--2---:R-:W-:-:S05]  /*5490*/  IADD3 R8, P0, R80, R2, RZ ;  /* 0x0000000250087210 */ /* 0x004fca0007f1e0ff */
[----:B------:R-:W-:Y:S02]  /*54a0*/  IMAD.X R9, R81, 0x1, R3, P0 ;  /* 0x0000000151097824 */ /* 0x000fe400000e0603 */
[----:B------:R-:W2:Y:S01]  /*54b0*/  LDL.64 R80, [R1+0x270] ;  /* 0x0002700001507983 */ /* 0x000ea20000100a00 */
[----:B------:R-:W-:Y:S02]  /*54c0*/  ISETP.GT.AND P1, PT, R0, 0x12, PT ;  /* 0x000000120000780c */ /* 0x000fe40003f24270 */
[----:B------:R-:W-:Y:S02]  /*54d0*/  PRMT R71, RZ, 0x7610, R71 ;  /* 0x00007610ff477816 */ /* 0x000fe40000000047 */
[----:B------:R-:W-:Y:S02]  /*54e0*/  PRMT R74, RZ, 0x7610, R74 ;  /* 0x00007610ff4a7816 */ /* 0x000fe4000000004a */
[----:B---3--:R-:W-:-:S05]  /*54f0*/  IADD3 R6, P0, R82, R2, RZ ;  /* 0x0000000252067210 */ /* 0x008fca0007f1e0ff */
[----:B------:R-:W-:Y:S02]  /*5500*/  IMAD.X R7, R83, 0x1, R3, P0 ;  /* 0x0000000153077824 */ /* 0x000fe400000e0603 */
[----:B------:R-:W3:Y:S04]  /*5510*/  LDL.64 R82, [R1+0x278] ;  /* 0x0002780001527983 */ /* 0x000ee80000100a00 */
[----:B------:R4:W3:Y:S02]  /*5520*/  @P1 LDG.E.U16 R71, desc[UR16][R6.64] ;  /* 0x0000001006471981 */ /* 0x0008e4000c1e1500 */
[----:B----4-:R-:W-:-:S05]  /*5530*/  IADD3 R6, P0, R78, R2, RZ ;  /* 0x000000024e067210 */ /* 0x010fca0007f1e0ff */
[----:B------:R-:W-:Y:S02]  /*5540*/  IMAD.X R7, R79, 0x1, R3, P0 ;  /* 0x000000014f077824 */ /* 0x000fe400000e0603 */
[----:B------:R-:W4:Y:S04]  /*5550*/  LDL.64 R78, [R1+0x280] ;  /* 0x00028000014e7983 */ /* 0x000f280000100a00 */
[----:B------:R0:W4:Y:S01]  /*5560*/  @P1 LDG.E.U16 R74, desc[UR16][R6.64] ;  /* 0x00000010064a1981 */ /* 0x000122000c1e1500 */
[----:B------:R-:W-:Y:S02]  /*5570*/  ISETP.GT.AND P1, PT, R0, 0x13, PT ;  /* 0x000000130000780c */ /* 0x000fe40003f24270 */
[----:B------:R-:W-:Y:S02]  /*5580*/  PRMT R56, RZ, 0x7610, R56 ;  /* 0x00007610ff387816 */ /* 0x000fe40000000038 */
[----:B0-----:R-:W-:-:S05]  /*5590*/  IADD3 R6, P0, R84, R2, RZ ;  /* 0x0000000254067210 */ /* 0x001fca0007f1e0ff */
[----:B------:R-:W-:Y:S02]  /*55a0*/  IMAD.X R7, R85, 0x1, R3, P0 ;  /* 0x0000000155077824 */ /* 0x000fe400000e0603 */
[----:B------:R-:W4:Y:S04]  /*55b0*/  LDL.64 R84, [R1+0x288] ;  /* 0x0002880001547983 */ /* 0x000f280000100a00 */
[----:B------:R2:W4:Y:S02]  /*55c0*/  @P1 LDG.E.U16 R56, desc[UR16][R6.64] ;  /* 0x0000001006381981 */ /* 0x000524000c1e1500 */
[----:B--2---:R-:W-:-:S05]  /*55d0*/  IADD3 R6, P0, R80, R2, RZ ;  /* 0x0000000250067210 */ /* 0x004fca0007f1e0ff */
[----:B------:R-:W-:Y:S02]  /*55e0*/  IMAD.X R7, R81, 0x1, R3, P0 ;  /* 0x0000000151077824 */ /* 0x000fe400000e0603 */
[----:B------:R-:W2:Y:S01]  /*55f0*/  LDL.64 R80, [R1+0x290] ;  /* 0x0002900001507983 */ /* 0x000ea20000100a00 */
[----:B------:R-:W-:-:S06]  /*5600*/  PRMT R66, RZ, 0x7610, R66 ;  /* 0x00007610ff427816 */ /* 0x000fcc0000000042 */
[----:B------:R3:W2:Y:S01]  /*5610*/  @P1 LDG.E.U16 R66, desc[UR16][R6.64] ;  /* 0x0000001006421981 */ /* 0x0006a2000c1e1500 */
        /* <DEDUP_REMOVED lines=42> */
[----:B------:R-:W-:Y:S02]  /*58c0*/  ISETP.GT.AND P3, PT, R0, 0x11, PT ;  /* 0x000000110000780c */ /* 0x000fe40003f64270 */
[----:B------:R-:W-:Y:S02]  /*58d0*/  PRMT R33, RZ, 0x7610, R33 ;  /* 0x00007610ff217816 */ /* 0x000fe40000000021 */
[----:B------:R-:W-:-:S04]  /*58e0*/  PRMT R17, RZ, 0x7610, R17 ;  /* 0x00007610ff117816 */ /* 0x000fc80000000011 */
[----:B------:R-:W2:Y:S01]  /*58f0*/  @P1 LDG.E.U16 R33, desc[UR16][R6.64] ;  /* 0x0000001006211981 */ /* 0x000ea2000c1e1500 */
[----:B------:R-:W-:-:S04]  /*5900*/  ISETP.GT.AND P1, PT, R0, 0x18, PT ;  /* 0x000000180000780c */ /* 0x000fc80003f24270 */
[----:B------:R0:W2:Y:S02]  /*5910*/  @P3 LDG.E.U16 R17, desc[UR16][R8.64] ;  /* 0x0000001008113981 */ /* 0x0000a4000c1e1500 */
[----:B0-----:R-:W-:Y:S02]  /*5920*/  PRMT R8, RZ, 0x7610, R8 ;  /* 0x00007610ff087816 */ /* 0x001fe40000000008 */
[----:B---3--:R-:W-:-:S05]  /*5930*/  IADD3 R6, P0, R82, R2, RZ ;  /* 0x0000000252067210 */ /* 0x008fca0007f1e0ff */
[----:B------:R-:W-:Y:S02]  /*5940*/  IMAD.X R7, R83, 0x1, R3, P0 ;  /* 0x0000000153077824 */ /* 0x000fe400000e0603 */
[----:B------:R-:W3:Y:S04]  /*5950*/  LDL.64 R82, [R1+0x2d8] ;  /* 0x0002d80001527983 */ /* 0x000ee80000100a00 */
[----:B------:R4:W3:Y:S01]  /*5960*/  @P1 LDG.E.U16 R8, desc[UR16][R6.64] ;  /* 0x0000001006081981 */ /* 0x0008e2000c1e1500 */
[----:B------:R-:W-:Y:S02]  /*5970*/  PRMT R9, RZ, 0x7610, R9 ;  /* 0x00007610ff097816 */ /* 0x000fe40000000009 */
[----:B----4-:R-:W-:-:S05]  /*5980*/  IADD3 R6, P0, R78, R2, RZ ;  /* 0x000000024e067210 */ /* 0x010fca0007f1e0ff */
[----:B------:R-:W-:Y:S02]  /*5990*/  IMAD.X R7, R79, 0x1, R3, P0 ;  /* 0x000000014f077824 */ /* 0x000fe400000e0603 */
[----:B------:R-:W4:Y:S01]  /*59a0*/  LDL.64 R78, [R1+0x2e0] ;  /* 0x0002e000014e7983 */ /* 0x000f220000100a00 */
[----:B------:R-:W-:-:S03]  /*59b0*/  PRMT R16, RZ, 0x7610, R16 ;  /* 0x00007610ff107816 */ /* 0x000fc60000000010 */
[----:B------:R0:W4:Y:S01]  /*59c0*/  @P1 LDG.E.U16 R9, desc[UR16][R6.64] ;  /* 0x0000001006091981 */ /* 0x000122000c1e1500 */
[----:B------:R-:W-:-:S03]  /*59d0*/  ISETP.GT.AND P1, PT, R0, 0x19, PT ;  /* 0x000000190000780c */ /* 0x000fc60003f24270 */
[----:B------:R1:W4:Y:S01]  /*59e0*/  @P3 LDG.E.U16 R16, desc[UR16][R10.64] ;  /* 0x000000100a103981 */ /* 0x000322000c1e1500 */
[----:B0-----:R-:W-:Y:S02]  /*59f0*/  IADD3 R6, P0, R84, R2, RZ ;  /* 0x0000000254067210 */ /* 0x001fe40007f1e0ff */
[----:B-1----:R-:W-:-:S03]  /*5a00*/  PRMT R10, RZ, 0x7610, R10 ;  /* 0x00007610ff0a7816 */ /* 0x002fc6000000000a */
        /* <DEDUP_REMOVED lines=16> */
[----:B------:R-:W-:Y:S01]  /*5b10*/  IMAD.X R7, R79, 0x1, R3, P0 ;  /* 0x000000014f077824 */ /* 0x000fe200000e0603 */
[----:B------:R-:W-:Y:S01]  /*5b20*/  PRMT R65, RZ, 0x7610, R65 ;  /* 0x00007610ff417816 */ /* 0x000fe20000000041 */
[----:B------:R-:W4:Y:S04]  /*5b30*/  LDL.64 R78, [R1+0x300] ;  /* 0x00030000014e7983 */ /* 0x000f280000100a00 */
[----:B------:R0:W4:Y:S01]  /*5b40*/  @P1 LDG.E.U16 R252, desc[UR16][R6.64] ;  /* 0x0000001006fc1981 */ /* 0x000122000c1e1500 */
[----:B------:R-:W-:Y:S02]  /*5b50*/  ISETP.GT.AND P1, PT, R0, 0x1b, PT ;  /* 0x0000001b0000780c */ /* 0x000fe40003f24270 */
[----:B0-----:R-:W-:-:S05]  /*5b60*/  IADD3 R6, P0, R84, R2, RZ ;  /* 0x0000000254067210 */ /* 0x001fca0007f1e0ff */
[----:B------:R-:W-:Y:S01]  /*5b70*/  IMAD.X R7, R85, 0x1, R3, P0 ;  /* 0x0000000155077824 */ /* 0x000fe200000e0603 */
[----:B------:R-:W-:Y:S01]  /*5b80*/  PRMT R63, RZ, 0x7610, R63 ;  /* 0x00007610ff3f7816 */ /* 0x000fe2000000003f */
[----:B------:R-:W4:Y:S04]  /*5b90*/  LDL.64 R84, [R1+0x318] ;  /* 0x0003180001547983 */ /* 0x000f280000100a00 */
[----:B------:R2:W4:Y:S02]  /*5ba0*/  @P1 LDG.E.U16 R65, desc[UR16][R6.64] ;  /* 0x0000001006411981 */ /* 0x000524000c1e1500 */
[----:B--2---:R-:W-:-:S05]  /*5bb0*/  IADD3 R6, P0, R80, R2, RZ ;  /* 0x0000000250067210 */ /* 0x004fca0007f1e0ff */
[----:B------:R-:W-:Y:S02]  /*5bc0*/  IMAD.X R7, R81, 0x1, R3, P0 ;  /* 0x0000000151077824 */ /* 0x000fe400000e0603 */
[----:B------:R-:W2:Y:S04]  /*5bd0*/  LDL.64 R80, [R1+0x308] ;  /* 0x0003080001507983 */ /* 0x000ea80000100a00 */
[----:B------:R3:W2:Y:S01]  /*5be0*/  @P1 LDG.E.U16 R63, desc[UR16][R6.64] ;  /* 0x00000010063f1981 */ /* 0x0006a2000c1e1500 */
[----:B------:R-:W-:Y:S02]  /*5bf0*/  ISETP.GT.AND P1, PT, R0, 0x1c, PT ;  /* 0x0000001c0000780c */ /* 0x000fe40003f24270 */
[----:B------:R-:W-:Y:S02]  /*5c00*/  PRMT R57, RZ, 0x7610, R57 ;  /* 0x00007610ff397816 */ /* 0x000fe40000000039 */
[----:B------:R-:W-:-:S02]  /*5c10*/  PRMT R55, RZ, 0x7610, R55 ;  /* 0x00007610ff377816 */ /* 0x000fc40000000037 */
[----:B---3--:R-:W-:-:S05]  /*5c20*/  IADD3 R6, P0, R82, R2, RZ ;  /* 0x0000000252067210 */ /* 0x008fca0007f1e0ff */
[----:B------:R-:W-:Y:S02]  /*5c30*/  IMAD.X R7, R83, 0x1, R3, P0 ;  /* 0x0000000153077824 */ /* 0x000fe400000e0603 */
[----:B------:R-:W3:Y:S04]  /*5c40*/  LDL.64 R82, [R1+0x320] ;  /* 0x0003200001527983 */ /* 0x000ee80000100a00 */
[----:B------:R4:W3:Y:S02]  /*5c50*/  @P1 LDG.E.U16 R57, desc[UR16][R6.64] ;  /* 0x0000001006391981 */ /* 0x0008e4000c1e1500 */
[----:B----4-:R-:W-:-:S05]  /*5c60*/  IADD3 R6, P0, R78, R2, RZ ;  /* 0x000000024e067210 */ /* 0x010fca0007f1e0ff */
        /* <DEDUP_REMOVED lines=8> */
[----:B------:R-:W-:-:S09]  /*5cf0*/  PRMT R47, RZ, 0x7610, R47 ;  /* 0x00007610ff2f7816 */ /* 0x000fd2000000002f */
[----:B------:R0:W4:Y:S02]  /*5d00*/  @P1 LDG.E.U16 R49, desc[UR16][R6.64] ;  /* 0x0000001006311981 */ /* 0x000124000c1e1500 */
[----:B0-----:R-:W-:-:S05]  /*5d10*/  IADD3 R6, P0, R86, R2, RZ ;  /* 0x0000000256067210 */ /* 0x001fca0007f1e0ff */
[----:B------:R-:W-:-:S05]  /*5d20*/  IMAD.X R7, R87, 0x1, R3, P0 ;  /* 0x0000000157077824 */ /* 0x000fca00000e0603 */
[----:B------:R0:W4:Y:S01]  /*5d30*/  @P1 LDG.E.U16 R47, desc[UR16][R6.64] ;  /* 0x00000010062f1981 */ /* 0x000122000c1e1500 */
[----:B------:R-:W-:Y:S02]  /*5d40*/  ISETP.GT.AND P1, PT, R0, 0x1e, PT ;  /* 0x0000001e0000780c */ /* 0x000fe40003f24270 */
[----:B------:R-:W-:Y:S02]  /*5d50*/  PRMT R41, RZ, 0x7610, R41 ;  /* 0x00007610ff297816 */ /* 0x000fe40000000029 */
[----:B0-----:R-:W-:-:S05]  /*5d60*/  IADD3 R6, P0, R84, R2, RZ ;  /* 0x0000000254067210 */ /* 0x001fca0007f1e0ff */
[----:B------:R-:W-:-:S05]  /*5d70*/  IMAD.X R7, R85, 0x1, R3, P0 ;  /* 0x0000000155077824 */ /* 0x000fca00000e0603 */
[----:B------:R3:W4:Y:S01]  /*5d80*/  @P1 LDG.E.U16 R41, desc[UR16][R6.64] ;  /* 0x0000001006291981 */ /* 0x000722000c1e1500 */
[----:B------:R-:W-:Y:S02]  /*5d90*/  PRMT R39, RZ, 0x7610, R39 ;  /* 0x00007610ff277816 */ /* 0x000fe40000000027 */
[----:B---3--:R-:W-:-:S05]  /*5da0*/  IADD3 R6, P0, R82, R2, RZ ;  /* 0x0000000252067210 */ /* 0x008fca0007f1e0ff */
[----:B------:R-:W-:Y:S01]  /*5db0*/  IMAD.X R7, R83, 0x1, R3, P0 ;  /* 0x0000000153077824 */ /* 0x000fe200000e0603 */
[----:B------:R-:W0:Y:S04]  /*5dc0*/  S2R R87, SR_TID.X ;  /* 0x0000000000577919 */ /* 0x000e280000002100 */
[----:B------:R2:W3:Y:S01]  /*5dd0*/  @P1 LDG.E.U16 R39, desc[UR16][R6.64] ;  /* 0x0000001006271981 */ /* 0x0004e2000c1e1500 */
[----:B------:R-:W-:Y:S02]  /*5de0*/  ISETP.GT.AND P1, PT, R0, 0x1f, PT ;  /* 0x0000001f0000780c */ /* 0x000fe40003f24270 */
[----:B------:R-:W-:Y:S02]  /*5df0*/  PRMT R32, RZ, 0x7610, R32 ;  /* 0x00007610ff207816 */ /* 0x000fe40000000020 */
[----:B------:R-:W-:Y:S01]  /*5e00*/  PRMT R30, RZ, 0x7610, R30 ;  /* 0x00007610ff1e7816 */ /* 0x000fe2000000001e */
[----:B------:R1:W-:Y:S01]  /*5e10*/  STL.64 [R1+0x430], R2 ;  /* 0x0004300201007387 */ /* 0x0003e20000100a00 */
[----:B------:R-:W-:-:S02]  /*5e20*/  PRMT R29, RZ, 0x7610, R29 ;  /* 0x00007610ff1d7816 */ /* 0x000fc4000000001d */
[----:B0-----:R-:W-:-:S04]  /*5e30*/  LOP3.LUT R64, R87, 0x1f, RZ, 0xc0, !PT ;  /* 0x0000001f57407812 */ /* 0x001fc800078ec0ff */
[C---:B------:R-:W-:Y:S01]  /*5e40*/  ISETP.GE.AND P2, PT, R64.reuse, R0, PT ;  /* 0x000000004000720c */ /* 0x040fe20003f46270 */
[----:B------:R-:W-:Y:S01]  /*5e50*/  IMAD R70, R64, R70, RZ ;  /* 0x0000004640467224 */ /* 0x000fe200078e02ff */
[----:B------:R-:W-:Y:S01]  /*5e60*/  PRMT R137, RZ, 0x7610, R137 ;  /* 0x00007610ff897816 */ /* 0x000fe20000000089 */
[----:B------:R-:W-:Y:S02]  /*5e70*/  IMAD.MOV.U32 R230, RZ, RZ, R223 ;  /* 0x000000ffffe67224 */ /* 0x000fe400078e00df */
[----:B------:R-:W-:Y:S01]  /*5e80*/  IMAD.MOV.U32 R231, RZ, RZ, R222 ;  /* 0x000000ffffe77224 */ /* 0x000fe200078e00de */
[----:B------:R-:W-:Y:S02]  /*5e90*/  LOP3.LUT R64, R4, 0x10, RZ, 0x3c, !PT ;  /* 0x0000001004407812 */ /* 0x000fe400078e3cff */
[----:B--2---:R-:W-:-:S05]  /*5ea0*/  IADD3 R6, P0, R80, R2, RZ ;  /* 0x0000000250067210 */ /* 0x004fca0007f1e0ff */
[----:B------:R-:W-:-:S05]  /*5eb0*/  IMAD.X R7, R81, 0x1, R3, P0 ;  /* 0x0000000151077824 */ /* 0x000fca00000e0603 */
[----:B------:R4:W2:Y:S02]  /*5ec0*/  @P1 LDG.E.U16 R32, desc[UR16][R6.64] ;  /* 0x0000001006201981 */ /* 0x0008a4000c1e1500 */
[----:B----4-:R-:W-:-:S05]  /*5ed0*/  IADD3 R6, P0, R78, R2, RZ ;  /* 0x000000024e067210 */ /* 0x010fca0007f1e0ff */
[----:B------:R-:W-:-:S05]  /*5ee0*/  IMAD.X R7, R79, 0x1, R3, P0 ;  /* 0x000000014f077824 */ /* 0x000fca00000e0603 */
[----:B------:R0:W4:Y:S01]  /*5ef0*/  @P1 LDG.E.U16 R30, desc[UR16][R6.64] ;  /* 0x00000010061e1981 */ /* 0x000122000c1e1500 */
[----:B------:R-:W-:Y:S01]  /*5f00*/  BAR.SYNC.DEFER_BLOCKING 0x0 ;  /* 0x0000000000007b1d */ /* 0x000fe20000010000 */
[----:B-1----:R-:W-:Y:S02]  /*5f10*/  IMAD.MOV.U32 R2, RZ, RZ, R217 ;  /* 0x000000ffff027224 */ /* 0x002fe400078e00d9 */
[----:B------:R-:W-:Y:S02]  /*5f20*/  IMAD.MOV.U32 R3, RZ, RZ, R216 ;  /* 0x000000ffff037224 */ /* 0x000fe400078e00d8 */
[----:B0-----:R-:W-:-:S03]  /*5f30*/  IMAD.WIDE R6, R70, 0x2, R2 ;  /* 0x0000000246067825 */ /* 0x001fc600078e0202 */
[----:B------:R0:W-:Y:S02]  /*5f40*/  STL.64 [R1+0x120], R2 ;  /* 0x0001200201007387 */ /* 0x0001e40000100a00 */
[----:B0-----:R-:W-:Y:S02]  /*5f50*/  IMAD.MOV.U32 R2, RZ, RZ, R219 ;  /* 0x000000ffff027224 */ /* 0x001fe400078e00db */
[----:B------:R-:W-:Y:S01]  /*5f60*/  IMAD.MOV.U32 R3, RZ, RZ, R218 ;  /* 0x000000ffff037224 */ /* 0x000fe200078e00da */
[----:B------:R0:W4:Y:S04]  /*5f70*/  @!P2 LDG.E.U16 R29, desc[UR16][R6.64] ;  /* 0x00000010061da981 */ /* 0x000128000c1e1500 */
[----:B------:R1:W-:Y:S01]  /*5f80*/  STL.64 [R1+0x118], R2 ;  /* 0x0001180201007387 */ /* 0x0003e20000100a00 */
[----:B0-----:R-:W-:-:S05]  /*5f90*/  IMAD.WIDE R6, R70, 0x2, R2 ;  /* 0x0000000246067825 */ /* 0x001fca00078e0202 */
[----:B------:R0:W4:Y:S01]  /*5fa0*/  @!P2 LDG.E.U16 R137, desc[UR16][R6.64] ;  /* 0x000000100689a981 */ /* 0x000122000c1e1500 */
[----:B-1----:R-:W-:Y:S02]  /*5fb0*/  IMAD.MOV.U32 R2, RZ, RZ, R221 ;  /* 0x000000ffff027224 */ /* 0x002fe400078e00dd */
[----:B------:R-:W-:-:S05]  /*5fc0*/  IMAD.MOV.U32 R3, RZ, RZ, R220 ;  /* 0x000000ffff037224 */ /* 0x000fca00078e00dc */
[----:B------:R1:W-:Y:S04]  /*5fd0*/  STL.64 [R1+0x100], R2 ;  /* 0x0001000201007387 */ /* 0x0003e80000100a00 */
[----:B------:R-:W3:Y:S04]  /*5fe0*/  LDL.LU R87, [R1+0x128] ;  /* 0x0001280001577983 */ /* 0x000ee80000300800 */
[----:B------:R-:W2:Y:S01]  /*5ff0*/  LDL.LU R86, [R1+0x12c] ;  /* 0x00012c0001567983 */ /* 0x000ea20000300800 */
[----:B0-----:R-:W-:-:S03]  /*6000*/  IMAD.WIDE R6, R70, 0x2, R2 ;  /* 0x0000000246067825 */ /* 0x001fc600078e0202 */
[----:B------:R-:W4:Y:S01]  /*6010*/  LDL.LU R85, [R1+0x130] ;  /* 0x0001300001557983 */ /* 0x000f220000300800 */
[----:B-1----:R-:W-:-:S03]  /*6020*/  IMAD.MOV.U32 R2, RZ, RZ, R225 ;  /* 0x000000ffff027224 */ /* 0x002fc600078e00e1 */
[----:B------:R-:W4:Y:S01]  /*6030*/  LDL.LU R84, [R1+0x134] ;  /* 0x0001340001547983 */ /* 0x000f220000300800 */
[----:B------:R-:W-:-:S03]  /*6040*/  IMAD.MOV.U32 R3, RZ, RZ, R224 ;  /* 0x000000ffff037224 */ /* 0x000fc600078e00e0 */
[----:B------:R-:W4:Y:S04]  /*6050*/  LDL.LU R83, [R1+0x138] ;  /* 0x0001380001537983 */ /* 0x000f280000300800 */
[----:B------:R-:W4:Y:S04]  /*6060*/  LDL.LU R82, [R1+0x13c] ;  /* 0x00013c0001527983 */ /* 0x000f280000300800 */
[----:B------:R-:W4:Y:S04]  /*6070*/  LDL.LU R81, [R1+0x140] ;  /* 0x0001400001517983 */ /* 0x000f280000300800 */
[----:B------:R-:W4:Y:S04]  /*6080*/  LDL.LU R80, [R1+0x39c] ;  /* 0x00039c0001507983 */ /* 0x000f280000300800 */
[----:B------:R-:W4:Y:S04]  /*6090*/  LDL.LU R79, [R1+0x3a0] ;  /* 0x0003a000014f7983 */ /* 0x000f280000300800 */
[----:B------:R-:W4:Y:S04]  /*60a0*/  LDL.LU R78, [R1+0x3a4] ;  /* 0x0003a400014e7983 */ /* 0x000f280000300800 */
[----:B------:R-:W-:Y:S04]  /*60b0*/  STL.64 [R1+0x438], R230 ;  /* 0x000438e601007387 */ /* 0x000fe80000100a00 */
[----:B------:R-:W-:Y:S04]  /*60c0*/  STL.64 [R1+0x440], R2 ;  /* 0x0004400201007387 */ /* 0x000fe80000100a00 */
[----:B------:R0:W-:Y:S04]  /*60d0*/  STS.U16 [R4+UR6], R18 ;  /* 0x0000001204007988 */ /* 0x0001e80008000406 */
[----:B------:R1:W-:Y:S04]  /*60e0*/  STS.U16 [R4+UR6+0x2800], R12 ;  /* 0x0028000c04007988 */ /* 0x0003e80008000406 */
[----:B0-----:R-:W3:Y:S04]  /*60f0*/  LDL.LU R18, [R1+0x3a8] ;  /* 0x0003a80001127983 */ /* 0x001ee80000300800 */
[----:B-1----:R-:W2:Y:S04]  /*6100*/  LDL.LU R12, [R1+0x3ac] ;  /* 0x0003ac00010c7983 */ /* 0x002ea80000300800 */
[----:B------:R-:W-:Y:S04]  /*6110*/  STS.U16 [R4+UR6+0x2000], R19 ;  /* 0x0020001304007988 */ /* 0x000fe80008000406 */
[----:B------:R-:W-:Y:S04]  /*6120*/  STS.U16 [R4+UR6+0x400], R14 ;  /* 0x0004000e04007988 */ /* 0x000fe80008000406 */
[----:B------:R-:W-:Y:S04]  /*6130*/  STS.U16 [R4+UR6+0x2400], R15 ;  /* 0x0024000f04007988 */ /* 0x000fe80008000406 */
[----:B------:R-:W-:Y:S04]  /*6140*/  STS.U16 [R4+UR6+0x800], R13 ;  /* 0x0008000d04007988 */ /* 0x000fe80008000406 */
[----:B------:R-:W-:Y:S04]  /*6150*/  STS.U16 [R4+UR6+0xc00], R8 ;  /* 0x000c000804007988 */ /* 0x000fe80008000406 */
[----:B------:R0:W-:Y:S04]  /*6160*/  STS.U16 [R4+UR6+0x2c00], R9 ;  /* 0x002c000904007988 */ /* 0x0001e80008000406 */
[----:B------:R-:W-:Y:S04]  /*6170*/  STS.U16 [R64+UR6+0x80], R22 ;  /* 0x0000801640007988 */ /* 0x000fe80008000406 */
[----:B------:R-:W-:Y:S04]  /*6180*/  STS.U16 [R64+UR6+0x2080], R23 ;  /* 0x0020801740007988 */ /* 0x000fe80008000406 */
[----:B0-----:R-:W4:Y:S04]  /*6190*/  LDL.LU R9, [R1+0x3b0] ;  /* 0x0003b00001097983 */ /* 0x001f280000300800 */
[----:B------:R-:W-:Y:S04]  /*61a0*/  STS.U16 [R64+UR6+0x480], R20 ;  /* 0x0004801440007988 */ /* 0x000fe80008000406 */
[----:B------:R-:W3:Y:S04]  /*61b0*/  LDL.LU R8, [R1+0x3b4] ;  /* 0x0003b40001087983 */ /* 0x000ee80000300800 */
[----:B------:R-:W-:Y:S04]  /*61c0*/  STS.U16 [R64+UR6+0x2480], R21 ;  /* 0x0024801540007988 */ /* 0x000fe80008000406 */
[----:B------:R0:W-:Y:S04]  /*61d0*/  STS.U16 [R64+UR6+0x880], R16 ;  /* 0x0008801040007988 */ /* 0x0001e80008000406 */
[----:B0-----:R-:W3:Y:S04]  /*61e0*/  LDL.LU R16, [R1+0x3b8] ;  /* 0x0003b80001107983 */ /* 0x001ee80000300800 */
[----:B------:R-:W3:Y:S04]  /*61f0*/  LDL.LU R15, [R1+0x3bc] ;  /* 0x0003bc00010f7983 */ /* 0x000ee80000300800 */
[----:B------:R-:W3:Y:S04]  /*6200*/  LDL.LU R14, [R1+0x3c0] ;  /* 0x0003c000010e7983 */ /* 0x000ee80000300800 */
[----:B------:R-:W3:Y:S04]  /*6210*/  LDL.LU R13, [R1+0x3c4] ;  /* 0x0003c400010d7983 */ /* 0x000ee80000300800 */
[----:B------:R-:W-:Y:S04]  /*6220*/  STS.U16 [R64+UR6+0x2880], R17 ;  /* 0x0028801140007988 */ /* 0x000fe80008000406 */
[----:B------:R0:W-:Y:S04]  /*6230*/  STS.U16 [R64+UR6+0xc80], R10 ;  /* 0x000c800a40007988 */ /* 0x0001e80008000406 */
[----:B------:R1:W-:Y:S01]  /*6240*/  STS.U16 [R64+UR6+0x2c80], R11 ;  /* 0x002c800b40007988 */ /* 0x0003e20008000406 */
[----:B--2---:R-:W-:-:S03]  /*6250*/  IMAD.MOV.U32 R218, RZ, RZ, R12 ;  /* 0x000000ffffda7224 */ /* 0x004fc600078e000c */
[----:B------:R-:W2:Y:S04]  /*6260*/  LDL.LU R12, [R1+0x3cc] ;  /* 0x0003cc00010c7983 */ /* 0x000ea80000300800 */
[----:B0-----:R-:W2:Y:S01]  /*6270*/  LDL.LU R10, [R1+0x3d0] ;  /* 0x0003d000010a7983 */ /* 0x001ea20000300800 */
[----:B----4-:R-:W-:-:S03]  /*6280*/  IMAD.MOV.U32 R217, RZ, RZ, R9 ;  /* 0x000000ffffd97224 */ /* 0x010fc600078e0009 */
[----:B------:R-:W4:Y:S01]  /*6290*/  LDL.LU R9, [R1+0x3d4] ;  /* 0x0003d40001097983 */ /* 0x000f220000300800 */
[----:B---3--:R-:W-:-:S03]  /*62a0*/  IMAD.MOV.U32 R216, RZ, RZ, R8 ;  /* 0x000000ffffd87224 */ /* 0x008fc600078e0008 */
[----:B------:R-:W3:Y:S01]  /*62b0*/  LDL.LU R8, [R1+0x3d8] ;  /* 0x0003d80001087983 */ /* 0x000ee20000300800 */
[----:B------:R-:W-:-:S03]  /*62c0*/  IMAD.MOV.U32 R21, RZ, RZ, R14 ;  /* 0x000000ffff157224 */ /* 0x000fc600078e000e */
[----:B------:R-:W3:Y:S04]  /*62d0*/  LDL.LU R14, [R1+0x3dc] ;  /* 0x0003dc00010e7983 */ /* 0x000ee80000300800 */
[----:B-1----:R-:W3:Y:S01]  /*62e0*/  LDL.LU R11, [R1+0x3e0] ;  /* 0x0003e000010b7983 */ /* 0x002ee20000300800 */
[----:B------:R-:W-:Y:S01]  /*62f0*/  PRMT R28, RZ, 0x7610, R28 ;  /* 0x00007610ff1c7816 */ /* 0x000fe2000000001c */
[----:B------:R-:W-:Y:S02]  /*6300*/  IMAD.MOV.U32 R20, RZ, RZ, R13 ;  /* 0x000000ffff147224 */ /* 0x000fe400078e000d */
[----:B------:R-:W3:Y:S01]  /*6310*/  LDL.LU R13, [R1+0x3e8] ;  /* 0x0003e800010d7983 */ /* 0x000ee20000300800 */
[----:B------:R-:W-:Y:S01]  /*6320*/  PRMT R138, RZ, 0x7610, R138 ;  /* 0x00007610ff8a7816 */ /* 0x000fe2000000008a */
[----:B------:R-:W-:-:S02]  /*6330*/  IMAD.MOV.U32 R23, RZ, RZ, R16 ;  /* 0x000000ffff177224 */ /* 0x000fc400078e0010 */
[----:B------:R0:W3:Y:S01]  /*6340*/  @!P2 LDG.E.U16 R28, desc[UR16][R6.64] ;  /* 0x00000010061ca981 */ /* 0x0000e2000c1e1500 */
[----:B------:R-:W-:Y:S01]  /*6350*/  PRMT R27, RZ, 0x7610, R27 ;  /* 0x00007610ff1b7816 */ /* 0x000fe2000000001b */
[----:B------:R-:W-:Y:S02]  /*6360*/  IMAD.MOV.U32 R219, RZ, RZ, R18 ;  /* 0x000000ffffdb7224 */ /* 0x000fe400078e0012 */
[----:B------:R-:W-:Y:S02]  /*6370*/  IMAD.MOV.U32 R22, RZ, RZ, R15 ;  /* 0x000000ffff167224 */ /* 0x000fe400078e000f */
[----:B0-----:R-:W-:-:S05]  /*6380*/  IMAD.WIDE R6, R70, 0x2, R230 ;  /* 0x0000000246067825 */ /* 0x001fca00078e02e6 */
[----:B------:R0:W3:Y:S01]  /*6390*/  @!P2 LDG.E.U16 R138, desc[UR16][R6.64] ;  /* 0x00000010068aa981 */ /* 0x0000e2000c1e1500 */
[----:B------:R-:W-:Y:S02]  /*63a0*/  PRMT R139, RZ, 0x7610, R139 ;  /* 0x00007610ff8b7816 */ /* 0x000fe4000000008b */
[----:B------:R-:W-:Y:S02]  /*63b0*/  LOP3.LUT R249, R249, R248, RZ, 0x3c, !PT ;  /* 0x000000f8f9f97212 */ /* 0x000fe400078e3cff */
[----:B------:R-:W-:Y:S01]  /*63c0*/  LOP3.LUT R64, R4, 0x20, RZ, 0x3c, !PT ;  /* 0x0000002004407812 */ /* 0x000fe200078e3cff */
[----:B0-----:R-:W-:-:S04]  /*63d0*/  IMAD.WIDE R6, R70, 0x2, R2 ;  /* 0x0000000246067825 */ /* 0x001fc800078e0202 */
[----:B------:R-:W-:Y:S01]  /*63e0*/  IMAD.MOV.U32 R2, RZ, RZ, R227 ;  /* 0x000000ffff027224 */ /* 0x000fe200078e00e3 */
[----:B------:R0:W3:Y:S01]  /*63f0*/  @!P2 LDG.E.U16 R27, desc[UR16][R6.64] ;  /* 0x00000010061ba981 */ /* 0x0000e2000c1e1500 */
[----:B------:R-:W-:Y:S01]  /*6400*/  IMAD.MOV.U32 R3, RZ, RZ, R226 ;  /* 0x000000ffff037224 */ /* 0x000fe200078e00e2 */
[----:B------:R-:W-:Y:S01]  /*6410*/  LOP3.LUT R248, R249, R248, RZ, 0x3c, !PT ;  /* 0x000000f8f9f87212 */ /* 0x000fe200078e3cff */
[----:B------:R-:W-:Y:S02]  /*6420*/  IMAD.MOV.U32 R230, RZ, RZ, R229 ;  /* 0x000000ffffe67224 */ /* 0x000fe400078e00e5 */
[----:B------:R-:W-:Y:S01]  /*6430*/  IMAD.MOV.U32 R231, RZ, RZ, R228 ;  /* 0x000000ffffe77224 */ /* 0x000fe200078e00e4 */
[----:B------:R-:W-:Y:S01]  /*6440*/  STS.U16 [R64+UR6+0x100], R77 ;  /* 0x0001004d40007988 */ /* 0x000fe20008000406 */
[----:B0-----:R-:W-:Y:S01]  /*6450*/  IMAD.WIDE R6, R70, 0x2, R2 ;  /* 0x0000000246067825 */ /* 0x001fe200078e0202 */
[----:B------:R-:W-:Y:S02]  /*6460*/  PRMT R26, RZ, 0x7610, R26 ;  /* 0x00007610ff1a7816 */ /* 0x000fe4000000001a */
[----:B------:R-:W-:Y:S01]  /*6470*/  STS.U16 [R64+UR6+0x2100], R76 ;  /* 0x0021004c40007988 */ /* 0x000fe20008000406 */
[----:B------:R-:W-:-:S03]  /*6480*/  LOP3.LUT R247, R247, R246, RZ, 0x3c, !PT ;  /* 0x000000f6f7f77212 */ /* 0x000fc600078e3cff */
[----:B------:R0:W3:Y:S01]  /*6490*/  @!P2 LDG.E.U16 R139, desc[UR16][R6.64] ;  /* 0x00000010068ba981 */ /* 0x0000e2000c1e1500 */
[----:B------:R-:W-:-:S03]  /*64a0*/  LOP3.LUT R249, R249, R248, RZ, 0x3c, !PT ;  /* 0x000000f8f9f97212 */ /* 0x000fc600078e3cff */
[----:B------:R-:W-:Y:S01]  /*64b0*/  STS.U16 [R64+UR6+0x500], R75 ;  /* 0x0005004b40007988 */ /* 0x000fe20008000406 */
[----:B------:R-:W-:-:S03]  /*64c0*/  LOP3.LUT R246, R247, R246, RZ, 0x3c, !PT ;  /* 0x000000f6f7f67212 */ /* 0x000fc600078e3cff */
[----:B------:R1:W-:Y:S01]  /*64d0*/  STS.U16 [R64+UR6+0x2500], R72 ;  /* 0x0025004840007988 */ /* 0x0003e20008000406 */
[----:B0-----:R-:W-:-:S03]  /*64e0*/  IMAD.WIDE R6, R70, 0x2, R230 ;  /* 0x0000000246067825 */ /* 0x001fc600078e02e6 */
[----:B------:R0:W-:Y:S01]  /*64f0*/  STS.U16 [R64+UR6+0x900], R71 ;  /* 0x0009004740007988 */ /* 0x0001e20008000406 */
[----:B------:R-:W-:Y:S02]  /*6500*/  PRMT R140, RZ, 0x7610, R140 ;  /* 0x00007610ff8c7816 */ /* 0x000fe4000000008c */
[----:B------:R-:W-:Y:S01]  /*6510*/  LOP3.LUT R245, R245, R244, RZ, 0x3c, !PT ;  /* 0x000000f4f5f57212 */ /* 0x000fe200078e3cff */
[----:B------:R1:W3:Y:S01]  /*6520*/  @!P2 LDG.E.U16 R26, desc[UR16][R6.64] ;  /* 0x00000010061aa981 */ /* 0x0002e2000c1e1500 */
[----:B------:R-:W-:Y:S02]  /*6530*/  LOP3.LUT R247, R247, R246, RZ, 0x3c, !PT ;  /* 0x000000f6f7f77212 */ /* 0x000fe400078e3cff */
[----:B------:R-:W-:Y:S02]  /*6540*/  LOP3.LUT R244, R245, R244, RZ, 0x3c, !PT ;  /* 0x000000f4f5f47212 */ /* 0x000fe400078e3cff */
[----:B------:R-:W-:Y:S01]  /*6550*/  PRMT R25, RZ, 0x7610, R25 ;  /* 0x00007610ff197816 */ /* 0x000fe20000000019 */
[----:B-1----:R-:W-:Y:S01]  /*6560*/  IMAD.WIDE R6, R70, 0x2, R248 ;  /* 0x0000000246067825 */ /* 0x002fe200078e02f8 */
[----:B------:R-:W-:-:S02]  /*6570*/  LOP3.LUT R243, R243, R242, RZ, 0x3c, !PT ;  /* 0x000000f2f3f37212 */ /* 0x000fc400078e3cff */
[----:B------:R-:W-:Y:S02]  /*6580*/  LOP3.LUT R245, R245, R244, RZ, 0x3c, !PT ;  /* 0x000000f4f5f57212 */ /* 0x000fe400078e3cff */
[----:B------:R1:W3:Y:S01]  /*6590*/  @!P2 LDG.E.U16 R140, desc[UR16][R6.64] ;  /* 0x00000010068ca981 */ /* 0x0002e2000c1e1500 */
[C---:B------:R-:W-:Y:S02]  /*65a0*/  LOP3.LUT R242, R243.reuse, R242, RZ, 0x3c, !PT ;  /* 0x000000f2f3f27212 */ /* 0x040fe400078e3cff */
[----:B------:R-:W-:Y:S01]  /*65b0*/  PRMT R141, RZ, 0x7610, R141 ;  /* 0x00007610ff8d7816 */ /* 0x000fe2000000008d */
[----:B-1----:R-:W-:Y:S01]  /*65c0*/  IMAD.WIDE R6, R70, 0x2, R246 ;  /* 0x0000000246067825 */ /* 0x002fe200078e02f6 */
[----:B------:R-:W-:-:S04]  /*65d0*/  LOP3.LUT R243, R243, R242, RZ, 0x3c, !PT ;  /* 0x000000f2f3f37212 */ /* 0x000fc800078e3cff */
[----:B------:R1:W3:Y:S01]  /*65e0*/  @!P2 LDG.E.U16 R25, desc[UR16][R6.64] ;  /* 0x000000100619a981 */ /* 0x0002e2000c1e1500 */
[----:B------:R-:W-:Y:S01]  /*65f0*/  PRMT R24, RZ, 0x7610, R24 ;  /* 0x00007610ff187816 */ /* 0x000fe20000000018 */
[----:B-1----:R-:W-:-:S05]  /*6600*/  IMAD.WIDE R6, R70, 0x2, R244 ;  /* 0x0000000246067825 */ /* 0x002fca00078e02f4 */
[----:B------:R1:W3:Y:S02]  /*6610*/  @!P2 LDG.E.U16 R141, desc[UR16][R6.64] ;  /* 0x00000010068da981 */ /* 0x0002e4000c1e1500 */
[----:B-1----:R-:W-:-:S05]  /*6620*/  IMAD.WIDE R6, R70, 0x2, R242 ;  /* 0x0000000246067825 */ /* 0x002fca00078e02f2 */
[----:B------:R1:W3:Y:S01]  /*6630*/  @!P2 LDG.E.U16 R24, desc[UR16][R6.64] ;  /* 0x000000100618a981 */ /* 0x0002e2000c1e1500 */
[----:B--2---:R-:W-:-:S03]  /*6640*/  IMAD.MOV.U32 R19, RZ, RZ, R12 ;  /* 0x000000ffff137224 */ /* 0x004fc600078e000c */
[----:B------:R-:W2:Y:S01]  /*6650*/  LDL.LU R12, [R1+0x3ec] ;  /* 0x0003ec00010c7983 */ /* 0x000ea20000300800 */
[----:B------:R-:W-:Y:S02]  /*6660*/  IMAD.MOV.U32 R18, RZ, RZ, R10 ;  /* 0x000000ffff127224 */ /* 0x000fe400078e000a */
[----:B----4-:R-:W-:Y:S02]  /*6670*/  IMAD.MOV.U32 R17, RZ, RZ, R9 ;  /* 0x000000ffff117224 */ /* 0x010fe400078e0009 */
[----:B------:R-:W4:Y:S01]  /*6680*/  LDL.LU R9, [R1+0x3f0] ;  /* 0x0003f00001097983 */ /* 0x000f220000300800 */
[----:B---3--:R-:W-:-:S03]  /*6690*/  IMAD.MOV.U32 R16, RZ, RZ, R8 ;  /* 0x000000ffff107224 */ /* 0x008fc600078e0008 */
[----:B------:R-:W4:Y:S04]  /*66a0*/  LDL.LU R8, [R1+0x3f4] ;  /* 0x0003f40001087983 */ /* 0x000f280000300800 */
[----:B------:R-:W3:Y:S01]  /*66b0*/  LDL.LU R10, [R1+0x3fc] ;  /* 0x0003fc00010a7983 */ /* 0x000ee20000300800 */
[----:B------:R-:W-:Y:S02]  /*66c0*/  IMAD.MOV.U32 R15, RZ, RZ, R14 ;  /* 0x000000ffff0f7224 */ /* 0x000fe400078e000e */
[----:B------:R-:W-:Y:S02]  /*66d0*/  IMAD.MOV.U32 R14, RZ, RZ, R11 ;  /* 0x000000ffff0e7224 */ /* 0x000fe400078e000b */
[----:B------:R-:W3:Y:S04]  /*66e0*/  LDL.LU R11, [R1+0x3f8] ;  /* 0x0003f800010b7983 */ /* 0x000ee80000300800 */
[----:B------:R-:W3:Y:S04]  /*66f0*/  LDL.LU R72, [R1+0x400] ;  /* 0x0004000001487983 */ /* 0x000ee80000300800 */
[----:B0-----:R-:W3:Y:S01]  /*6700*/  LDL.LU R71, [R1+0x404] ;  /* 0x0004040001477983 */ /* 0x001ee20000300800 */
[----:B------:R-:W-:-:S02]  /*6710*/  LOP3.LUT R241, R241, R240, RZ, 0x3c, !PT ;  /* 0x000000f0f1f17212 */ /* 0x000fc400078e3cff */
[----:B------:R-:W-:Y:S02]  /*6720*/  LOP3.LUT R239, R239, R238, RZ, 0x3c, !PT ;  /* 0x000000eeefef7212 */ /* 0x000fe400078e3cff */
[----:B------:R-:W-:Y:S02]  /*6730*/  LOP3.LUT R240, R241, R240, RZ, 0x3c, !PT ;  /* 0x000000f0f1f07212 */ /* 0x000fe400078e3cff */
[----:B------:R-:W-:Y:S02]  /*6740*/  LOP3.LUT R238, R239, R238, RZ, 0x3c, !PT ;  /* 0x000000eeefee7212 */ /* 0x000fe400078e3cff */
[----:B------:R-:W-:Y:S02]  /*6750*/  LOP3.LUT R241, R241, R240, RZ, 0x3c, !PT ;  /* 0x000000f0f1f17212 */ /* 0x000fe400078e3cff */
[----:B------:R-:W-:Y:S02]  /*6760*/  PRMT R142, RZ, 0x7610, R142 ;  /* 0x00007610ff8e7816 */ /* 0x000fe4000000008e */
[----:B------:R-:W-:Y:S01]  /*6770*/  LOP3.LUT R237, R237, R236, RZ, 0x3c, !PT ;  /* 0x000000eceded7212 */ /* 0x000fe200078e3cff */
[----:B-1----:R-:W-:Y:S01]  /*6780*/  IMAD.WIDE R6, R70, 0x2, R240 ;  /* 0x0000000246067825 */ /* 0x002fe200078e02f0 */
[----:B------:R-:W-:-:S02]  /*6790*/  LOP3.LUT R239, R239, R238, RZ, 0x3c, !PT ;  /* 0x000000eeefef7212 */ /* 0x000fc400078e3cff */
[----:B------:R-:W-:Y:S02]  /*67a0*/  LOP3.LUT R236, R237, R236, RZ, 0x3c, !PT ;  /* 0x000000ecedec7212 */ /* 0x000fe400078e3cff */
[----:B------:R0:W3:Y:S01]  /*67b0*/  @!P2 LDG.E.U16 R142, desc[UR16][R6.64] ;  /* 0x00000010068ea981 */ /* 0x0000e2000c1e1500 */
[----:B------:R-:W-:Y:S02]  /*67c0*/  PRMT R129, RZ, 0x7610, R129 ;  /* 0x00007610ff817816 */ /* 0x000fe40000000081 */
[----:B------:R-:W-:Y:S02]  /*67d0*/  LOP3.LUT R235, R235, R234, RZ, 0x3c, !PT ;  /* 0x000000eaebeb7212 */ /* 0x000fe400078e3cff */
[----:B------:R-:W-:Y:S02]  /*67e0*/  LOP3.LUT R237, R237, R236, RZ, 0x3c, !PT ;  /* 0x000000eceded7212 */ /* 0x000fe400078e3cff */
[----:B------:R-:W-:Y:S01]  /*67f0*/  LOP3.LUT R234, R235, R234, RZ, 0x3c, !PT ;  /* 0x000000eaebea7212 */ /* 0x000fe200078e3cff */
[----:B0-----:R-:W-:Y:S01]  /*6800*/  IMAD.WIDE R6, R70, 0x2, R238 ;  /* 0x0000000246067825 */ /* 0x001fe200078e02ee */
[----:B------:R-:W-:-:S02]  /*6810*/  PRMT R143, RZ, 0x7610, R143 ;  /* 0x00007610ff8f7816 */ /* 0x000fc4000000008f */
[----:B------:R-:W-:Y:S02]  /*6820*/  LOP3.LUT R233, R233, R232, RZ, 0x3c, !PT ;  /* 0x000000e8e9e97212 */ /* 0x000fe400078e3cff */
[----:B------:R0:W3:Y:S01]  /*6830*/  @!P2 LDG.E.U16 R129, desc[UR16][R6.64] ;  /* 0x000000100681a981 */ /* 0x0000e2000c1e1500 */
[----:B------:R-:W-:Y:S02]  /*6840*/  LOP3.LUT R235, R235, R234, RZ, 0x3c, !PT ;  /* 0x000000eaebeb7212 */ /* 0x000fe400078e3cff */
[C---:B------:R-:W-:Y:S02]  /*6850*/  LOP3.LUT R232, R233.reuse, R232, RZ, 0x3c, !PT ;  /* 0x000000e8e9e87212 */ /* 0x040fe400078e3cff */
[----:B------:R-:W-:Y:S01]  /*6860*/  PRMT R130, RZ, 0x7610, R130 ;  /* 0x00007610ff827816 */ /* 0x000fe20000000082 */
[----:B0-----:R-:W-:Y:S01]  /*6870*/  IMAD.WIDE R6, R70, 0x2, R236 ;  /* 0x0000000246067825 */ /* 0x001fe200078e02ec */
[----:B------:R-:W-:-:S04]  /*6880*/  LOP3.LUT R233, R233, R232, RZ, 0x3c, !PT ;  /* 0x000000e8e9e97212 */ /* 0x000fc800078e3cff */
[----:B------:R0:W3:Y:S01]  /*6890*/  @!P2 LDG.E.U16 R143, desc[UR16][R6.64] ;  /* 0x00000010068fa981 */ /* 0x0000e2000c1e1500 */
[----:B------:R-:W-:Y:S01]  /*68a0*/  PRMT R144, RZ, 0x7610, R144 ;  /* 0x00007610ff907816 */ /* 0x000fe20000000090 */
[----:B------:R-:W-:Y:S02]  /*68b0*/  IMAD.MOV.U32 R228, RZ, RZ, R86 ;  /* 0x000000ffffe47224 */ /* 0x000fe400078e0056 */
[----:B0-----:R-:W-:-:S05]  /*68c0*/  IMAD.WIDE R6, R70, 0x2, R234 ;  /* 0x0000000246067825 */ /* 0x001fca00078e02ea */
[----:B------:R0:W3:Y:S01]  /*68d0*/  @!P2 LDG.E.U16 R130, desc[UR16][R6.64] ;  /* 0x000000100682a981 */ /* 0x0000e2000c1e1500 */
[----:B------:R-:W-:Y:S01]  /*68e0*/  IMAD.MOV.U32 R229, RZ, RZ, R87 ;  /* 0x000000ffffe57224 */ /* 0x000fe200078e0057 */
[----:B------:R-:W-:Y:S01]  /*68f0*/  PRMT R131, RZ, 0x7610, R131 ;  /* 0x00007610ff837816 */ /* 0x000fe20000000083 */
[----:B0-----:R-:W-:-:S05]  /*6900*/  IMAD.WIDE R6, R70, 0x2, R232 ;  /* 0x0000000246067825 */ /* 0x001fca00078e02e8 */
[----:B------:R0:W3:Y:S01]  /*6910*/  @!P2 LDG.E.U16 R144, desc[UR16][R6.64] ;  /* 0x000000100690a981 */ /* 0x0000e2000c1e1500 */
[----:B------:R-:W-:Y:S02]  /*6920*/  IMAD.MOV.U32 R226, RZ, RZ, R84 ;  /* 0x000000ffffe27224 */ /* 0x000fe400078e0054 */
        /* <DEDUP_REMOVED lines=37> */
[----:B------:R-:W-:-:S03]  /*6b80*/  PRMT R150, RZ, 0x7610, R150 ;  /* 0x00007610ff967816 */ /* 0x000fc60000000096 */
[----:B------:R-:W-:Y:S01]  /*6b90*/  STS.U16 [R64+UR6+0x2900], R74 ;  /* 0x0029004a40007988 */ /* 0x000fe20008000406 */
[----:B0-----:R-:W-:-:S03]  /*6ba0*/  IMAD.WIDE R6, R70, 0x2, R16 ;  /* 0x0000000246067825 */ /* 0x001fc600078e0210 */
[----:B------:R-:W-:Y:S04]  /*6bb0*/  STS.U16 [R64+UR6+0xd00], R251 ;  /* 0x000d00fb40007988 */ /* 0x000fe80008000406 */
[----:B------:R0:W3:Y:S01]  /*6bc0*/  @!P2 LDG.E.U16 R135, desc[UR16][R6.64] ;  /* 0x000000100687a981 */ /* 0x0000e2000c1e1500 */
[----:B------:R-:W-:-:S03]  /*6bd0*/  PRMT R136, RZ, 0x7610, R136 ;  /* 0x00007610ff887816 */ /* 0x000fc60000000088 */
[----:B------:R1:W-:Y:S01]  /*6be0*/  STS.U16 [R64+UR6+0x2d00], R252 ;  /* 0x002d00fc40007988 */ /* 0x0003e20008000406 */
[----:B0-----:R-:W-:Y:S01]  /*6bf0*/  IMAD.WIDE R6, R70, 0x2, R14 ;  /* 0x0000000246067825 */ /* 0x001fe200078e020e */
[----:B-1----:R-:W-:-:S04]  /*6c00*/  LOP3.LUT R64, R4, 0x30, RZ, 0x3c, !PT ;  /* 0x0000003004407812 */ /* 0x002fc800078e3cff */
[----:B------:R2:W3:Y:S01]  /*6c10*/  @!P2 LDG.E.U16 R150, desc[UR16][R6.64] ;  /* 0x000000100696a981 */ /* 0x0004e2000c1e1500 */
[----:B------:R-:W-:-:S03]  /*6c20*/  PRMT R151, RZ, 0x7610, R151 ;  /* 0x00007610ff977816 */ /* 0x000fc60000000097 */
[----:B------:R-:W-:Y:S01]  /*6c30*/  STS.U16 [R64+UR6+0x180], R73 ;  /* 0x0001804940007988 */ /* 0x000fe20008000406 */
[----:B--2---:R-:W-:-:S03]  /*6c40*/  IMAD.WIDE R6, R70, 0x2, R12 ;  /* 0x0000000246067825 */ /* 0x004fc600078e020c */
[----:B------:R-:W-:Y:S04]  /*6c50*/  STS.U16 [R64+UR6+0x2180], R69 ;  /* 0x0021804540007988 */ /* 0x000fe80008000406 */
[----:B------:R-:W-:Y:S04]  /*6c60*/  STS.U16 [R64+UR6+0x580], R68 ;  /* 0x0005804440007988 */ /* 0x000fe80008000406 */
[----:B------:R4:W2:Y:S04]  /*6c70*/  @!P2 LDG.E.U16 R136, desc[UR16][R6.64] ;  /* 0x000000100688a981 */ /* 0x0008a8000c1e1500 */
[----:B------:R-:W-:Y:S04]  /*6c80*/  STS.U16 [R64+UR6+0x2580], R67 ;  /* 0x0025804340007988 */ /* 0x000fe80008000406 */
[----:B------:R0:W-:Y:S01]  /*6c90*/  STS.U16 [R64+UR6+0x980], R56 ;  /* 0x0009803840007988 */ /* 0x0001e20008000406 */
[----:B----4-:R-:W-:-:S03]  /*6ca0*/  IMAD.WIDE R6, R70, 0x2, R8 ;  /* 0x0000000246067825 */ /* 0x010fc600078e0208 */
[----:B------:R-:W-:Y:S01]  /*6cb0*/  STS.U16 [R64+UR6+0x2980], R66 ;  /* 0x0029804240007988 */ /* 0x000fe20008000406 */
[----:B------:R-:W-:Y:S02]  /*6cc0*/  PRMT R252, RZ, 0x7610, R252 ;  /* 0x00007610fffc7816 */ /* 0x000fe400000000fc */
[----:B0-----:R-:W-:Y:S01]  /*6cd0*/  LOP3.LUT R56, R4, 0x40, RZ, 0x3c, !PT ;  /* 0x0000004004387812 */ /* 0x001fe200078e3cff */
[----:B------:R-:W-:Y:S04]  /*6ce0*/  STS.U16 [R64+UR6+0xd80], R65 ;  /* 0x000d804140007988 */ /* 0x000fe80008000406 */
[----:B------:R3:W4:Y:S04]  /*6cf0*/  @!P2 LDG.E.U16 R151, desc[UR16][R6.64] ;  /* 0x000000100697a981 */ /* 0x000728000c1e1500 */
[----:B------:R-:W-:Y:S04]  /*6d00*/  STS.U16 [R64+UR6+0x2d80], R63 ;  /* 0x002d803f40007988 */ /* 0x000fe80008000406 */
[----:B------:R-:W-:Y:S01]  /*6d10*/  STS.U16 [R56+UR6+0x200], R62 ;  /* 0x0002003e38007988 */ /* 0x000fe20008000406 */
[----:B---3--:R-:W-:-:S03]  /*6d20*/  IMAD.WIDE R6, R70, 0x2, R10 ;  /* 0x0000000246067825 */ /* 0x008fc600078e020a */
[----:B------:R-:W-:Y:S04]  /*6d30*/  STS.U16 [R56+UR6+0x2200], R61 ;  /* 0x0022003d38007988 */ /* 0x000fe80008000406 */
[----:B------:R-:W-:Y:S04]  /*6d40*/  STS.U16 [R56+UR6+0x600], R60 ;  /* 0x0006003c38007988 */ /* 0x000fe80008000406 */
[----:B------:R-:W-:Y:S04]  /*6d50*/  STS.U16 [R56+UR6+0x2600], R59 ;  /* 0x0026003b38007988 */ /* 0x000fe80008000406 */
[----:B------:R0:W-:Y:S04]  /*6d60*/  STS.U16 [R56+UR6+0xa00], R48 ;  /* 0x000a003038007988 */ /* 0x0001e80008000406 */
[----:B------:R1:W3:Y:S04]  /*6d70*/  @!P2 LDG.E.U16 R252, desc[UR16][R6.64] ;  /* 0x0000001006fca981 */ /* 0x0002e8000c1e1500 */
[----:B------:R-:W-:Y:S01]  /*6d80*/  STS.U16 [R56+UR6+0x2a00], R58 ;  /* 0x002a003a38007988 */ /* 0x000fe20008000406 */
[----:B0-----:R-:W-:-:S03]  /*6d90*/  LOP3.LUT R48, R4, 0x50, RZ, 0x3c, !PT ;  /* 0x0000005004307812 */ /* 0x001fc600078e3cff */
[----:B------:R-:W-:Y:S04]  /*6da0*/  STS.U16 [R56+UR6+0xe00], R57 ;  /* 0x000e003938007988 */ /* 0x000fe80008000406 */
[----:B------:R-:W-:Y:S01]  /*6db0*/  STS.U16 [R56+UR6+0x2e00], R55 ;  /* 0x002e003738007988 */ /* 0x000fe20008000406 */
[----:B-1----:R-:W-:-:S03]  /*6dc0*/  IMAD.MOV.U32 R6, RZ, RZ, R71 ;  /* 0x000000ffff067224 */ /* 0x002fc600078e0047 */
[----:B------:R-:W-:Y:S01]  /*6dd0*/  STS.U16 [R48+UR6+0x280], R54 ;  /* 0x0002803630007988 */ /* 0x000fe20008000406 */
[----:B------:R-:W-:-:S03]  /*6de0*/  IMAD.MOV.U32 R7, RZ, RZ, R72 ;  /* 0x000000ffff077224 */ /* 0x000fc600078e0048 */
[----:B------:R-:W-:Y:S01]  /*6df0*/  STS.U16 [R48+UR6+0x2280], R53 ;  /* 0x0022803530007988 */ /* 0x000fe20008000406 */
[----:B------:R-:W-:-:S03]  /*6e00*/  PRMT R251, RZ, 0x7610, R251 ;  /* 0x00007610fffb7816 */ /* 0x000fc600000000fb */
[----:B------:R-:W-:Y:S01]  /*6e10*/  STS.U16 [R48+UR6+0x680], R52 ;  /* 0x0006803430007988 */ /* 0x000fe20008000406 */
[----:B------:R-:W-:-:S03]  /*6e20*/  IMAD.WIDE R70, R70, 0x2, R6 ;  /* 0x0000000246467825 */ /* 0x000fc600078e0206 */
[----:B------:R-:W-:Y:S04]  /*6e30*/  STS.U16 [R48+UR6+0x2680], R51 ;  /* 0x0026803330007988 */ /* 0x000fe80008000406 */
[----:B------:R0:W-:Y:S04]  /*6e40*/  STS.U16 [R48+UR6+0xa80], R40 ;  /* 0x000a802830007988 */ /* 0x0001e80008000406 */
[----:B------:R-:W-:Y:S04]  /*6e50*/  STS.U16 [R48+UR6+0x2a80], R50 ;  /* 0x002a803230007988 */ /* 0x000fe80008000406 */
[----:B------:R-:W4:Y:S01]  /*6e60*/  @!P2 LDG.E.U16 R251, desc[UR16][R70.64] ;  /* 0x0000001046fba981 */ /* 0x000f22000c1e1500 */
[----:B0-----:R-:W-:-:S03]  /*6e70*/  LOP3.LUT R40, R4, 0x60, RZ, 0x3c, !PT ;  /* 0x0000006004287812 */ /* 0x001fc600078e3cff */
[----:B------:R-:W-:Y:S04]  /*6e80*/  STS.U16 [R48+UR6+0xe80], R49 ;  /* 0x000e803130007988 */ /* 0x000fe80008000406 */
[----:B------:R-:W-:Y:S04]  /*6e90*/  STS.U16 [R48+UR6+0x2e80], R47 ;  /* 0x002e802f30007988 */ /* 0x000fe80008000406 */
[----:B------:R-:W-:Y:S04]  /*6ea0*/  STS.U16 [R40+UR6+0x300], R46 ;  /* 0x0003002e28007988 */ /* 0x000fe80008000406 */
[----:B------:R-:W-:Y:S04]  /*6eb0*/  STS.U16 [R40+UR6+0x2300], R45 ;  /* 0x0023002d28007988 */ /* 0x000fe80008000406 */
[----:B------:R-:W-:Y:S04]  /*6ec0*/  STS.U16 [R40+UR6+0x700], R44 ;  /* 0x0007002c28007988 */ /* 0x000fe80008000406 */
[----:B------:R-:W-:Y:S04]  /*6ed0*/  STS.U16 [R40+UR6+0x2700], R43 ;  /* 0x0027002b28007988 */ /* 0x000fe80008000406 */
[----:B------:R0:W-:Y:S04]  /*6ee0*/  STS.U16 [R40+UR6+0xb00], R31 ;  /* 0x000b001f28007988 */ /* 0x0001e80008000406 */
[----:B------:R-:W-:Y:S01]  /*6ef0*/  STS.U16 [R40+UR6+0x2b00], R42 ;  /* 0x002b002a28007988 */ /* 0x000fe20008000406 */
[----:B0-----:R-:W-:-:S03]  /*6f00*/  LOP3.LUT R31, R4, 0x70, RZ, 0x3c, !PT ;  /* 0x00000070041f7812 */ /* 0x001fc600078e3cff */
[----:B------:R-:W-:Y:S04]  /*6f10*/  STS.U16 [R40+UR6+0xf00], R41 ;  /* 0x000f002928007988 */ /* 0x000fe80008000406 */
        /* <DEDUP_REMOVED lines=10> */
[----:B------:R0:W-:Y:S04]  /*6fc0*/  STS.U16 [R5+UR6+0x4a00], R24 ;  /* 0x004a001805007988 */ /* 0x0001e80008000406 */
[----:B------:R-:W-:Y:S04]  /*6fd0*/  STS.U16 [R5+UR6+0x4400], R27 ;  /* 0x0044001b05007988 */ /* 0x000fe80008000406 */
[----:B------:R1:W-:Y:S04]  /*6fe0*/  STS.U16 [R5+UR6+0x4600], R26 ;  /* 0x0046001a05007988 */ /* 0x0003e80008000406 */
[----:B0-----:R-:W4:Y:S04]  /*6ff0*/  LDL.LU.64 R24, [R1] ;  /* 0x0000000001187983 */ /* 0x001f280000300a00 */
[----:B------:R-:W-:Y:S04]  /*7000*/  STS.U16 [R5+UR6+0x4000], R29 ;  /* 0x0040001d05007988 */ /* 0x000fe80008000406 */
[----:B------:R0:W-:Y:S04]  /*7010*/  STS.U16 [R5+UR6+0x4200], R28 ;  /* 0x0042001c05007988 */ /* 0x0001e80008000406 */
[----:B-1----:R-:W4:Y:S04]  /*7020*/  LDL.LU.64 R26, [R1+0x8] ;  /* 0x00000800011a7983 */ /* 0x002f280000300a00 */
[----:B0-----:R-:W4:Y:S04]  /*7030*/  LDL.LU.64 R28, [R1+0x10] ;  /* 0x00001000011c7983 */ /* 0x001f280000300a00 */
[----:B------:R-:W4:Y:S04]  /*7040*/  LDL.LU.64 R30, [R1+0x18] ;  /* 0x00001800011e7983 */ /* 0x000f280000300a00 */
        /* <DEDUP_REMOVED lines=28> */
[----:B------:R0:W-:Y:S04]  /*7210*/  STS.U16 [R5+UR6+0x5800], R250 ;  /* 0x005800fa05007988 */ /* 0x0001e80008000406 */
[----:B------:R1:W-:Y:S01]  /*7220*/  STS.U16 [R5+UR6+0x4c00], R129 ;  /* 0x004c008105007988 */ /* 0x0003e20008000406 */
[----:B0-----:R-:W-:-:S03]  /*7230*/  LOP3.LUT R250, R5, 0x20, RZ, 0x3c, !PT ;  /* 0x0000002005fa7812 */ /* 0x001fc600078e3cff */
[----:B------:R-:W-:Y:S04]  /*7240*/  STS.U16 [R5+UR6+0x4e00], R130 ;  /* 0x004e008205007988 */ /* 0x000fe80008000406 */
[----:B------:R-:W-:Y:S04]  /*7250*/  STS.U16 [R5+UR6+0x5000], R131 ;  /* 0x0050008305007988 */ /* 0x000fe80008000406 */
[----:B------:R-:W-:Y:S04]  /*7260*/  STS.U16 [R5+UR6+0x5200], R132 ;  /* 0x0052008405007988 */ /* 0x000fe80008000406 */
[----:B------:R-:W-:Y:S04]  /*7270*/  STS.U16 [R5+UR6+0x5400], R133 ;  /* 0x0054008505007988 */ /* 0x000fe80008000406 */
[----:B------:R-:W-:Y:S04]  /*7280*/  STS.U16 [R5+UR6+0x5600], R134 ;  /* 0x0056008605007988 */ /* 0x000fe80008000406 */
[----:B------:R-:W-:Y:S04]  /*7290*/  STS.U16 [R5+UR6+0x5a00], R135 ;  /* 0x005a008705007988 */ /* 0x000fe80008000406 */
[----:B--2---:R-:W-:Y:S04]  /*72a0*/  STS.U16 [R5+UR6+0x5c00], R136 ;  /* 0x005c008805007988 */ /* 0x004fe80008000406 */
[----:B---3--:R-:W-:Y:S04]  /*72b0*/  STS.U16 [R5+UR6+0x5e00], R252 ;  /* 0x005e00fc05007988 */ /* 0x008fe80008000406 */
        /* <DEDUP_REMOVED lines=14> */
[----:B----4-:R-:W-:Y:S04]  /*73a0*/  STS.U16 [R250+UR6+0x5d00], R151 ;  /* 0x005d0097fa007988 */ /* 0x010fe80008000406 */
[----:B------:R0:W-:Y:S01]  /*73b0*/  STS.U16 [R250+UR6+0x5f00], R251 ;  /* 0x005f00fbfa007988 */ /* 0x0001e20008000406 */
[----:B------:R2:W-:Y:S06]  /*73c0*/  MEMBAR.ALL.CTA ;  /* 0x0000000000007992 */ /* 0x0005ec0000008000 */
[----:B--2---:R-:W2:Y:S01]  /*73d0*/  FENCE.VIEW.ASYNC.S ;  /* 0x00000000000073c6 */ /* 0x004ea20000000000 */
[----:B------:R-:W-:-:S03]  /*73e0*/  UMOV UR13, 0x40000040 ;  /* 0x40000040000d7882 */ /* 0x000fc60000000000 */
[----:B-1----:R-:W3:Y:S01]  /*73f0*/  LDL.LU R129, [R1+0x5a8] ;  /* 0x0005a80001817983 */ /* 0x002ee20000300800 */
[----:B0-----:R-:W0:Y:S03]  /*7400*/  LDC R250, c[0x0][0x23c] ;  /* 0x00008f00fffa7b82 */ /* 0x001e260000000800 */
[----:B------:R-:W3:Y:S04]  /*7410*/  LDL.LU R130, [R1+0x5a4] ;  /* 0x0005a40001827983 */ /* 0x000ee80000300800 */
[----:B------:R-:W3:Y:S04]  /*7420*/  LDL.LU R131, [R1+0x5a0] ;  /* 0x0005a00001837983 */ /* 0x000ee80000300800 */
[----:B------:R-:W3:Y:S04]  /*7430*/  LDL.LU R132, [R1+0x59c] ;  /* 0x00059c0001847983 */ /* 0x000ee80000300800 */
[----:B------:R-:W3:Y:S01]  /*7440*/  LDL.LU R133, [R1+0x598] ;  /* 0x0005980001857983 */ /* 0x000ee20000300800 */
[----:B--2---:R-:W-:Y:S06]  /*7450*/  BAR.SYNC.DEFER_BLOCKING 0x0 ;  /* 0x0000000000007b1d */ /* 0x004fec0000010000 */
[----:B------:R-:W3:Y:S04]  /*7460*/  LDL.LU R134, [R1+0x594] ;  /* 0x0005940001867983 */ /* 0x000ee80000300800 */
        /* <DEDUP_REMOVED lines=16> */
[----:B------:R-:W3:Y:S01]  /*7570*/  LDL.LU R151, [R1+0x550] ;  /* 0x0005500001977983 */ /* 0x000ee20000300800 */
[----:B------:R-:W-:-:S06]  /*7580*/  WARPGROUP.ARRIVE ;  /* 0x00000000000079c5 */ /* 0x000fcc0000000000 */
[----:B------:R-:W-:Y:S03]  /*7590*/  HGMMA.64x128x16.F32.BF16 R24, gdesc[UR12].tnspA, R24, gsb0 ;  /* 0x21e000000c1879f0 */ /* 0x000fe60008001818 */
[----:B------:R-:W-:Y:S02]  /*75a0*/  WARPGROUP.DEPBAR.LE gsb0, 0x0 ;  /* 0x00008000000079c5 */ /* 0x000fe40000010000 */
[----:B------:R-:W-:-:S07]  /*75b0*/  WARPGROUP.ARRIVE ;  /* 0x00000000000079c5 */ /* 0x000fce0000000000 */
[----:B------:R-:W-:Y:S01]  /*75c0*/  HGMMA.64x128x16.F32.BF16 R24, gdesc[UR8].tnspA, R24, gsb0 ;  /* 0x21e00000081879f0 */ /* 0x000fe20008001818 */
[----:B0-----:R-:W-:-:S04]  /*75d0*/  IMAD.SHL.U32 R250, R250, 0x20, RZ ;  /* 0x00000020fafa7824 */ /* 0x001fc800078e00ff */
[----:B------:R-:W-:-:S04]  /*75e0*/  IMAD.WIDE R6, R250, 0x2, R6 ;  /* 0x00000002fa067825 */ /* 0x000fc800078e0206 */
[----:B------:R-:W-:Y:S01]  /*75f0*/  IMAD.WIDE R10, R250, 0x2, R10 ;  /* 0x00000002fa0a7825 */ /* 0x000fe200078e020a */
[----:B------:R-:W-:Y:S01]  /*7600*/  UMOV UR22, UR14 ;  /* 0x0000000e00167c82 */ /* 0x000fe20008000000 */
[----:B------:R-:W-:Y:S01]  /*7610*/  UMOV UR23, UR15 ;  /* 0x0000000f00177c82 */ /* 0x000fe20008000000 */
[----:B------:R-:W-:Y:S02]  /*7620*/  WARPGROUP.DEPBAR.LE gsb0, 0x0 ;  /* 0x00008000000079c5 */ /* 0x000fe40000010000 */
[----:B------:R-:W-:Y:S04]  /*7630*/  STL.64 [R1], R24 ;  /* 0x0000001801007387 */ /* 0x000fe80000100a00 */
[----:B------:R-:W-:Y:S04]  /*7640*/  STL.64 [R1+0x8], R26 ;  /* 0x0000081a01007387 */ /* 0x000fe80000100a00 */
        /* <DEDUP_REMOVED lines=29> */
[----:B------:R0:W-:Y:S04]  /*7820*/  STL.64 [R1+0xf8], R86 ;  /* 0x0000f85601007387 */ /* 0x0001e80000100a00 */
[----:B0-----:R-:W2:Y:S04]  /*7830*/  LDL.LU.64 R86, [R1+0x548] ;  /* 0x0005480001567983 */ /* 0x001ea80000300a00 */
[----:B------:R-:W2:Y:S04]  /*7840*/  LDL.LU.64 R84, [R1+0x540] ;  /* 0x0005400001547983 */ /* 0x000ea80000300a00 */
        /* <DEDUP_REMOVED lines=23> */
[----:B------:R-:W2:Y:S01]  /*79c0*/  LDL.LU.64 R36, [R1+0x480] ;  /* 0x0004800001247983 */ /* 0x000ea20000300a00 */
[----:B------:R-:W-:-:S03]  /*79d0*/  IMAD.MOV.U32 R252, RZ, RZ, R26 ;  /* 0x000000fffffc7224 */ /* 0x000fc600078e001a */
[----:B------:R-:W2:Y:S01]  /*79e0*/  LDL.LU.64 R34, [R1+0x478] ;  /* 0x0004780001227983 */ /* 0x000ea20000300a00 */
[----:B------:R-:W-:-:S03]  /*79f0*/  IMAD.MOV.U32 R251, RZ, RZ, R24 ;  /* 0x000000fffffb7224 */ /* 0x000fc600078e0018 */
[----:B------:R-:W2:Y:S04]  /*7a00*/  LDL.LU.64 R32, [R1+0x470] ;  /* 0x0004700001207983 */ /* 0x000ea80000300a00 */
[----:B------:R-:W2:Y:S04]  /*7a10*/  LDL.LU.64 R30, [R1+0x468] ;  /* 0x00046800011e7983 */ /* 0x000ea80000300a00 */
[----:B------:R-:W2:Y:S04]  /*7a20*/  LDL.LU.64 R28, [R1+0x460] ;  /* 0x00046000011c7983 */ /* 0x000ea80000300a00 */
[----:B------:R-:W2:Y:S04]  /*7a30*/  LDL.LU.64 R26, [R1+0x458] ;  /* 0x00045800011a7983 */ /* 0x000ea80000300a00 */
[----:B------:R-:W2:Y:S04]  /*7a40*/  LDL.LU.64 R24, [R1+0x450] ;  /* 0x0004500001187983 */ /* 0x000ea80000300a00 */
[----:B------:R1:W5:Y:S04]  /*7a50*/  LDL.LU R250, [R1+0x448] ;  /* 0x0004480001fa7983 */ /* 0x0003680000300800 */
[----:B------:R-:W-:Y:S04]  /*7a60*/  STL [R1+0x404], R6 ;  /* 0x0004040601007387 */ /* 0x000fe80000100800 */
[----:B------:R0:W-:Y:S02]  /*7a70*/  STL [R1+0x400], R7 ;  /* 0x0004000701007387 */ /* 0x0001e40000100800 */
[----:B0-----:R-:W0:Y:S01]  /*7a80*/  LDC R7, c[0x0][0x23c] ;  /* 0x00008f00ff077b82 */ /* 0x001e220000000800 */
[----:B------:R-:W-:-:S06]  /*7a90*/  WARPGROUP.ARRIVE ;  /* 0x00000000000079c5 */ /* 0x000fcc0000000000 */
[----:B------:R-:W-:Y:S01]  /*7aa0*/  HGMMA.64x128x16.F32.BF16 R152, gdesc[UR20].tnspA, R152, gsb0 ;  /* 0x21e00000149879f0 */ /* 0x000fe20008001898 */
[----:B0-----:R-:W-:-:S04]  /*7ab0*/  IMAD.SHL.U32 R7, R7, 0x20, RZ ;  /* 0x0000002007077824 */ /* 0x001fc800078e00ff */
[----:B------:R-:W-:-:S04]  /*7ac0*/  IMAD.WIDE R8, R7, 0x2, R8 ;  /* 0x0000000207087825 */ /* 0x000fc800078e0208 */
[----:B------:R-:W-:-:S04]  /*7ad0*/  IMAD.WIDE R6, R7, 0x2, R12 ;  /* 0x0000000207067825 */ /* 0x000fc800078e020c */
[----:B------:R-:W-:Y:S02]  /*7ae0*/  IMAD.MOV.U32 R12, RZ, RZ, R2 ;  /* 0x000000ffff0c7224 */ /* 0x000fe400078e0002 */
[----:B------:R-:W-:Y:S02]  /*7af0*/  IMAD.MOV.U32 R13, RZ, RZ, R3 ;  /* 0x000000ffff0d7224 */ /* 0x000fe400078e0003 */
[----:B------:R-:W4:Y:S04]  /*7b00*/  LDL.LU.64 R2, [R1+0x440] ;  /* 0x0004400001027983 */ /* 0x000f280000300a00 */
[----:B------:R-:W-:Y:S04]  /*7b10*/  STL [R1+0x3fc], R10 ;  /* 0x0003fc0a01007387 */ /* 0x000fe80000100800 */
[----:B------:R0:W-:Y:S04]  /*7b20*/  STL [R1+0x3f8], R11 ;  /* 0x0003f80b01007387 */ /* 0x0001e80000100800 */
[----:B------:R-:W-:Y:S04]  /*7b30*/  STL [R1+0x3f4], R8 ;  /* 0x0003f40801007387 */ /* 0x000fe80000100800 */
[----:B------:R3:W-:Y:S01]  /*7b40*/  STL [R1+0x3f0], R9 ;  /* 0x0003f00901007387 */ /* 0x0007e20000100800 */
[----:B------:R-:W-:Y:S01]  /*7b50*/  UMOV UR26, UR10 ;  /* 0x0000000a001a7c82 */ /* 0x000fe20008000000 */
[----:B------:R-:W-:Y:S01]  /*7b60*/  UMOV UR27, UR11 ;  /* 0x0000000b001b7c82 */ /* 0x000fe20008000000 */
[----:B------:R-:W-:Y:S01]  /*7b70*/  UMOV UR30, UR14 ;  /* 0x0000000e001e7c82 */ /* 0x000fe20008000000 */
[----:B------:R-:W-:Y:S01]  /*7b80*/  UMOV UR31, UR15 ;  /* 0x0000000f001f7c82 */ /* 0x000fe20008000000 */
[----:B0-----:R-:W0:Y:S01]  /*7b90*/  LDC R11, c[0x0][0x23c] ;  /* 0x00008f00ff0b7b82 */ /* 0x001e220000000800 */
[----:B---3--:R-:W3:Y:S01]  /*7ba0*/  LDL.LU.64 R8, [R1+0x118] ;  /* 0x0001180001087983 */ /* 0x008ee20000300a00 */
[----:B------:R-:W-:-:S02]  /*7bb0*/  WARPGROUP.DEPBAR.LE gsb0, 0x0 ;  /* 0x00008000000079c5 */ /* 0x000fc40000010000 */
[----:B------:R-:W-:-:S06]  /*7bc0*/  WARPGROUP.ARRIVE ;  /* 0x00000000000079c5 */ /* 0x000fcc0000000000 */
[----:B------:R-:W-:Y:S01]  /*7bd0*/  HGMMA.64x128x16.F32.BF16 R152, gdesc[UR24].tnspA, R152, gsb0 ;  /* 0x21e00000189879f0 */ /* 0x000fe20008001898 */
[----:B0-----:R-:W-:-:S04]  /*7be0*/  IMAD.SHL.U32 R11, R11, 0x20, RZ ;  /* 0x000000200b0b7824 */ /* 0x001fc800078e00ff */
[----:B------:R-:W-:Y:S02]  /*7bf0*/  IMAD.WIDE R10, R11, 0x2, R14 ;  /* 0x000000020b0a7825 */ /* 0x000fe400078e020e */
[----:B------:R-:W0:Y:S01]  /*7c00*/  LDC R15, c[0x0][0x23c] ;  /* 0x00008f00ff0f7b82 */ /* 0x000e220000000800 */
[----:B------:R-:W-:Y:S04]  /*7c10*/  STL [R1+0x3ec], R6 ;  /* 0x0003ec0601007387 */ /* 0x000fe80000100800 */
[----:B------:R1:W-:Y:S01]  /*7c20*/  STL [R1+0x3e8], R7 ;  /* 0x0003e80701007387 */ /* 0x0003e20000100800 */
[----:B0-----:R-:W-:-:S04]  /*7c30*/  IMAD.SHL.U32 R15, R15, 0x20, RZ ;  /* 0x000000200f0f7824 */ /* 0x001fc800078e00ff */
[----:B-1----:R-:W-:Y:S02]  /*7c40*/  IMAD.WIDE R6, R15, 0x2, R16 ;  /* 0x000000020f067825 */ /* 0x002fe400078e0210 */
[----:B------:R-:W2:Y:S01]  /*7c50*/  LDL.LU.64 R16, [R1+0x120] ;  /* 0x0001200001107983 */ /* 0x000ea20000300a00 */
[----:B------:R-:W-:Y:S02]  /*7c60*/  WARPGROUP.DEPBAR.LE gsb0, 0x0 ;  /* 0x00008000000079c5 */ /* 0x000fe40000010000 */
[----:B------:R-:W-:-:S06]  /*7c70*/  WARPGROUP.ARRIVE ;  /* 0x00000000000079c5 */ /* 0x000fcc0000000000 */
[----:B------:R-:W-:Y:S01]  /*7c80*/  HGMMA.64x128x16.F32.BF16 R88, gdesc[UR28].tnspA, R88, gsb0 ;  /* 0x21e000001c5879f0 */ /* 0x000fe20008001858 */
[----:B------:R-:W-:Y:S04]  /*7c90*/  STL [R1+0x3e0], R10 ;  /* 0x0003e00a01007387 */ /* 0x000fe80000100800 */
[----:B------:R0:W-:Y:S02]  /*7ca0*/  STL [R1+0x3dc], R11 ;  /* 0x0003dc0b01007387 */ /* 0x0001e40000100800 */
[----:B0-----:R-:W-:Y:S01]  /*7cb0*/  IMAD.WIDE R10, R15, 0x2, R18 ;  /* 0x000000020f0a7825 */ /* 0x001fe200078e0212 */
[----:B------:R-:W-:Y:S01]  /*7cc0*/  UMOV UR34, UR10 ;  /* 0x0000000a00227c82 */ /* 0x000fe20008000000 */
[----:B------:R-:W-:Y:S02]  /*7cd0*/  UMOV UR35, UR11 ;  /* 0x0000000b00237c82 */ /* 0x000fe40008000000 */
[----:B---3--:R-:W-:-:S02]  /*7ce0*/  IMAD.MOV.U32 R18, RZ, RZ, R8 ;  /* 0x000000ffff127224 */ /* 0x008fc400078e0008 */
[----:B------:R-:W-:Y:S02]  /*7cf0*/  IMAD.MOV.U32 R19, RZ, RZ, R9 ;  /* 0x000000ffff137224 */ /* 0x000fe400078e0009 */
[C---:B------:R-:W-:Y:S02]  /*7d00*/  IMAD.WIDE R8, R15.reuse, 0x2, R20 ;  /* 0x000000020f087825 */ /* 0x040fe400078e0214 */
[----:B------:R-:W3:Y:S04]  /*7d10*/  LDL.LU.64 R20, [R1+0x100] ;  /* 0x0001000001147983 */ /* 0x000ee80000300a00 */
[----:B------:R-:W-:Y:S04]  /*7d20*/  STL [R1+0x3d8], R6 ;  /* 0x0003d80601007387 */ /* 0x000fe80000100800 */
[----:B------:R0:W-:Y:S04]  /*7d30*/  STL [R1+0x3d4], R7 ;  /* 0x0003d40701007387 */ /* 0x0001e80000100800 */
[----:B------:R-:W-:Y:S01]  /*7d40*/  STL [R1+0x3d0], R10 ;  /* 0x0003d00a01007387 */ /* 0x000fe20000100800 */
[----:B0-----:R-:W-:-:S04]  /*7d50*/  IMAD.WIDE R6, R15, 0x2, R22 ;  /* 0x000000020f067825 */ /* 0x001fc800078e0216 */
[----:B------:R-:W-:Y:S02]  /*7d60*/  IMAD.MOV.U32 R22, RZ, RZ, R230 ;  /* 0x000000ffff167224 */ /* 0x000fe400078e00e6 */
[----:B------:R-:W-:Y:S02]  /*7d70*/  IMAD.MOV.U32 R23, RZ, RZ, R231 ;  /* 0x000000ffff177224 */ /* 0x000fe400078e00e7 */
[----:B------:R-:W3:Y:S04]  /*7d80*/  LDL.LU.64 R230, [R1+0x438] ;  /* 0x0004380001e67983 */ /* 0x000ee80000300a00 */
[----:B------:R0:W-:Y:S04]  /*7d90*/  STL [R1+0x3cc], R11 ;  /* 0x0003cc0b01007387 */ /* 0x0001e80000100800 */
[----:B------:R-:W-:Y:S04]  /*7da0*/  STL [R1+0x3c4], R8 ;  /* 0x0003c40801007387 */ /* 0x000fe80000100800 */
[----:B------:R1:W-:Y:S01]  /*7db0*/  STL [R1+0x3c0], R9 ;  /* 0x0003c00901007387 */ /* 0x0003e20000100800 */
[----:B0-----:R-:W-:-:S03]  /*7dc0*/  IMAD.WIDE R10, R15, 0x2, R216 ;  /* 0x000000020f0a7825 */ /* 0x001fc600078e02d8 */
[----:B------:R-:W-:Y:S04]  /*7dd0*/  STL [R1+0x3bc], R6 ;  /* 0x0003bc0601007387 */ /* 0x000fe80000100800 */
[----:B------:R0:W-:Y:S01]  /*7de0*/  STL [R1+0x3b8], R7 ;  /* 0x0003b80701007387 */ /* 0x0001e20000100800 */
[----:B-1----:R-:W-:-:S03]  /*7df0*/  IMAD.WIDE R8, R15, 0x2, R218 ;  /* 0x000000020f087825 */ /* 0x002fc600078e02da */
[----:B------:R-:W-:Y:S04]  /*7e00*/  STL [R1+0x3b4], R10 ;  /* 0x0003b40a01007387 */ /* 0x000fe80000100800 */
[----:B------:R1:W-:Y:S01]  /*7e10*/  STL [R1+0x3b0], R11 ;  /* 0x0003b00b01007387 */ /* 0x0003e20000100800 */
[C---:B0-----:R-:W-:Y:S01]  /*7e20*/  IMAD.WIDE R6, R15.reuse, 0x2, R220 ;  /* 0x000000020f067825 */ /* 0x041fe200078e02dc */
[----:B------:R-:W-:Y:S02]  /*7e30*/  WARPGROUP.DEPBAR.LE gsb0, 0x0 ;  /* 0x00008000000079c5 */ /* 0x000fe40000010000 */
[----:B------:R-:W-:Y:S01]  /*7e40*/  STL [R1+0x3ac], R8 ;  /* 0x0003ac0801007387 */ /* 0x000fe20000100800 */
[----:B------:R-:W-:Y:S01]  /*7e50*/  WARPGROUP.ARRIVE ;  /* 0x00000000000079c5 */ /* 0x000fe20000000000 */
[----:B-1----:R-:W-:-:S02]  /*7e60*/  IMAD.WIDE R10, R15, 0x2, R222 ;  /* 0x000000020f0a7825 */ /* 0x002fc400078e02de */
[----:B------:R0:W-:Y:S03]  /*7e70*/  STL [R1+0x3a8], R9 ;  /* 0x0003a80901007387 */ /* 0x0001e60000100800 */
[----:B------:R-:W-:Y:S01]  /*7e80*/  HGMMA.64x128x16.F32.BF16 R88, gdesc[UR32].tnspA, R88, gsb0 ;  /* 0x21e00000205879f0 */ /* 0x000fe20008001858 */
[----:B------:R-:W-:Y:S04]  /*7e90*/  STL [R1+0x3a4], R6 ;  /* 0x0003a40601007387 */ /* 0x000fe80000100800 */
[----:B------:R1:W-:Y:S04]  /*7ea0*/  STL [R1+0x3a0], R7 ;  /* 0x0003a00701007387 */ /* 0x0003e80000100800 */
[----:B------:R-:W-:Y:S01]  /*7eb0*/  STL [R1+0x39c], R10 ;  /* 0x00039c0a01007387 */ /* 0x000fe20000100800 */
[----:B0-----:R-:W-:-:S03]  /*7ec0*/  IMAD.WIDE R8, R15, 0x2, R228 ;  /* 0x000000020f087825 */ /* 0x001fc600078e02e4 */
[----:B------:R0:W-:Y:S01]  /*7ed0*/  STL [R1+0x140], R11 ;  /* 0x0001400b01007387 */ /* 0x0001e20000100800 */
[----:B-1----:R-:W-:-:S05]  /*7ee0*/  IMAD.WIDE R6, R15, 0x2, R224 ;  /* 0x000000020f067825 */ /* 0x002fca00078e02e0 */
[----:B------:R-:W-:Y:S01]  /*7ef0*/  STL [R1+0x13c], R6 ;  /* 0x00013c0601007387 */ /* 0x000fe20000100800 */
[----:B0-----:R-:W-:-:S03]  /*7f00*/  IMAD.WIDE R10, R15, 0x2, R226 ;  /* 0x000000020f0a7825 */ /* 0x001fc600078e02e2 */
[----:B------:R0:W-:Y:S04]  /*7f10*/  STL [R1+0x138], R7 ;  /* 0x0001380701007387 */ /* 0x0001e80000100800 */
[----:B------:R-:W-:Y:S04]  /*7f20*/  STL [R1+0x134], R10 ;  /* 0x0001340a01007387 */ /* 0x000fe80000100800 */
[----:B------:R-:W-:Y:S04]  /*7f30*/  STL [R1+0x130], R11 ;  /* 0x0001300b01007387 */ /* 0x000fe80000100800 */
[----:B------:R-:W-:Y:S04]  /*7f40*/  STL [R1+0x12c], R8 ;  /* 0x00012c0801007387 */ /* 0x000fe80000100800 */
[----:B------:R1:W-:Y:S04]  /*7f50*/  STL [R1+0x128], R9 ;  /* 0x0001280901007387 */ /* 0x0003e80000100800 */
[----:B------:R-:W3:Y:S01]  /*7f60*/  LDL.LU R14, [R1+0x398] ;  /* 0x00039800010e7983 */ /* 0x000ee20000300800 */
[----:B0-----:R-:W-:-:S04]  /*7f70*/  IMAD.WIDE R6, R15, 0x2, R232 ;  /* 0x000000020f067825 */ /* 0x001fc800078e02e8 */
[----:B------:R-:W-:Y:S02]  /*7f80*/  IMAD.MOV.U32 R233, RZ, RZ, R6 ;  /* 0x000000ffffe97224 */ /* 0x000fe400078e0006 */
[----:B------:R-:W-:Y:S02]  /*7f90*/  IMAD.MOV.U32 R232, RZ, RZ, R7 ;  /* 0x000000ffffe87224 */ /* 0x000fe400078e0007 */
[----:B------:R-:W-:-:S04]  /*7fa0*/  IMAD.WIDE R6, R15, 0x2, R238 ;  /* 0x000000020f067825 */ /* 0x000fc800078e02ee */
        /* <DEDUP_REMOVED lines=8> */
[----:B----4-:R-:W-:Y:S02]  /*8030*/  IMAD.WIDE R6, R15, 0x2, R2 ;  /* 0x000000020f067825 */ /* 0x010fe400078e0202 */
[----:B------:R-:W4:Y:S01]  /*8040*/  LDL.LU.64 R2, [R1+0x430] ;  /* 0x0004300001027983 */ /* 0x000f220000300a00 */
[----:B------:R-:W-:Y:S01]  /*8050*/  UMOV UR38, UR14 ;  /* 0x0000000e00267c82 */ /* 0x000fe20008000000 */
[----:B------:R-:W-:Y:S01]  /*8060*/  UMOV UR39, UR15 ;  /* 0x0000000f00277c82 */ /* 0x000fe20008000000 */
[----:B------:R-:W-:Y:S02]  /*8070*/  WARPGROUP.DEPBAR.LE gsb0, 0x0 ;  /* 0x00008000000079c5 */ /* 0x000fe40000010000 */
[----:B--2---:R-:W-:-:S06]  /*8080*/  WARPGROUP.ARRIVE ;  /* 0x00000000000079c5 */ /* 0x004fcc0000000000 */
[----:B------:R-:W-:Y:S01]  /*8090*/  HGMMA.64x128x16.F32.BF16 R24, gdesc[UR36].tnspA, R24, gsb0 ;  /* 0x21e00000241879f0 */ /* 0x000fe20008001818 */
[----:B------:R-:W-:Y:S01]  /*80a0*/  UMOV UR42, UR10 ;  /* 0x0000000a002a7c82 */ /* 0x000fe20008000000 */
[----:B------:R-:W-:Y:S01]  /*80b0*/  UMOV UR43, UR11 ;  /* 0x0000000b002b7c82 */ /* 0x000fe20008000000 */
[----:B-1----:R-:W-:-:S04]  /*80c0*/  IMAD.WIDE R8, R15, 0x2, R236 ;  /* 0x000000020f087825 */ /* 0x002fc800078e02ec */
[----:B------:R-:W-:Y:S02]  /*80d0*/  IMAD.MOV.U32 R237, RZ, RZ, R8 ;  /* 0x000000ffffed7224 */ /* 0x000fe400078e0008 */
[----:B------:R-:W-:Y:S02]  /*80e0*/  IMAD.MOV.U32 R236, RZ, RZ, R9 ;  /* 0x000000ffffec7224 */ /* 0x000fe400078e0009 */
[----:B------:R-:W-:-:S04]  /*80f0*/  IMAD.WIDE R8, R15, 0x2, R246 ;  /* 0x000000020f087825 */ /* 0x000fc800078e02f6 */
[----:B------:R-:W-:Y:S02]  /*8100*/  IMAD.MOV.U32 R247, RZ, RZ, R8 ;  /* 0x000000fffff77224 */ /* 0x000fe400078e0008 */
[----:B------:R-:W-:Y:S02]  /*8110*/  IMAD.MOV.U32 R246, RZ, RZ, R9 ;  /* 0x000000fffff67224 */ /* 0x000fe400078e0009 */
[----:B------:R-:W-:-:S04]  /*8120*/  IMAD.WIDE R8, R15, 0x2, R12 ;  /* 0x000000020f087825 */ /* 0x000fc800078e020c */
[----:B------:R-:W-:-:S04]  /*8130*/  IMAD.WIDE R10, R15, 0x2, R234 ;  /* 0x000000020f0a7825 */ /* 0x000fc800078e02ea */
[----:B------:R-:W-:Y:S02]  /*8140*/  IMAD.MOV.U32 R235, RZ, RZ, R10 ;  /* 0x000000ffffeb7224 */ /* 0x000fe400078e000a */
[----:B------:R-:W-:Y:S02]  /*8150*/  IMAD.MOV.U32 R234, RZ, RZ, R11 ;  /* 0x000000ffffea7224 */ /* 0x000fe400078e000b */
[----:B------:R-:W-:Y:S01]  /*8160*/  IMAD.WIDE R10, R15, 0x2, R240 ;  /* 0x000000020f0a7825 */ /* 0x000fe200078e02f0 */
[----:B------:R-:W-:Y:S02]  /*8170*/  WARPGROUP.DEPBAR.LE gsb0, 0x0 ;  /* 0x00008000000079c5 */ /* 0x000fe40000010000 */
[----:B------:R-:W-:-:S06]  /*8180*/  WARPGROUP.ARRIVE ;  /* 0x00000000000079c5 */ /* 0x000fcc0000000000 */
[----:B------:R-:W-:Y:S01]  /*8190*/  HGMMA.64x128x16.F32.BF16 R24, gdesc[UR40].tnspA, R24, gsb0 ;  /* 0x21e00000281879f0 */ /* 0x000fe20008001818 */
[C---:B---3--:R-:W-:Y:S02]  /*81a0*/  IMAD.WIDE R12, R15.reuse, 0x2, R230 ;  /* 0x000000020f0c7825 */ /* 0x048fe400078e02e6 */
[----:B------:R1:W5:Y:S02]  /*81b0*/  LDL.LU.64 R230, [R1+0x428] ;  /* 0x0004280001e67983 */ /* 0x0003640000300a00 */
        /* <DEDUP_REMOVED lines=8> */
[----:B------:R-:W-:Y:S02]  /*8240*/  IMAD.MOV.U32 R227, RZ, RZ, R8 ;  /* 0x000000ffffe37224 */ /* 0x000fe400078e0008 */
[----:B------:R-:W-:Y:S02]  /*8250*/  IMAD.MOV.U32 R226, RZ, RZ, R9 ;  /* 0x000000ffffe27224 */ /* 0x000fe400078e0009 */
[----:B------:R-:W-:Y:S02]  /*8260*/  IMAD.MOV.U32 R225, RZ, RZ, R6 ;  /* 0x000000ffffe17224 */ /* 0x000fe400078e0006 */
[----:B------:R-:W-:-:S02]  /*8270*/  IMAD.MOV.U32 R224, RZ, RZ, R7 ;  /* 0x000000ffffe07224 */ /* 0x000fc400078e0007 */
[----:B------:R-:W-:-:S05]  /*8280*/  VIADD R14, R14, 0xffffffff ;  /* 0xffffffff0e0e7836 */ /* 0x000fca0000000000 */
[----:B------:R0:W-:Y:S01]  /*8290*/  STL [R1+0x398], R14 ;  /* 0x0003980e01007387 */ /* 0x0001e20000100800 */
[----:B------:R-:W-:Y:S02]  /*82a0*/  ISETP.NE.U32.AND P0, PT, R14, RZ, PT ;  /* 0x000000ff0e00720c */ /* 0x000fe40003f05070 */
[----:B0-----:R-:W0:Y:S01]  /*82b0*/  LDC R14, c[0x0][0x238] ;  /* 0x00008e00ff0e7b82 */ /* 0x001e220000000800 */
[----:B------:R-:W-:-:S04]  /*82c0*/  IMAD.WIDE R10, R15, 0x2, R20 ;  /* 0x000000020f0a7825 */ /* 0x000fc800078e0214 */
[----:B------:R-:W-:-:S04]  /*82d0*/  IMAD.WIDE R8, R15, 0x2, R18 ;  /* 0x000000020f087825 */ /* 0x000fc800078e0212 */
[----:B------:R-:W-:-:S04]  /*82e0*/  IMAD.WIDE R6, R15, 0x2, R16 ;  /* 0x000000020f067825 */ /* 0x000fc800078e0210 */
[----:B------:R-:W-:Y:S02]  /*82f0*/  IMAD.MOV.U32 R223, RZ, RZ, R12 ;  /* 0x000000ffffdf7224 */ /* 0x000fe400078e000c */
[----:B------:R-:W-:Y:S02]  /*8300*/  IMAD.MOV.U32 R222, RZ, RZ, R13 ;  /* 0x000000ffffde7224 */ /* 0x000fe400078e000d */
[----:B------:R-:W-:Y:S02]  /*8310*/  IMAD.MOV.U32 R221, RZ, RZ, R10 ;  /* 0x000000ffffdd7224 */ /* 0x000fe400078e000a */
[----:B------:R-:W-:Y:S02]  /*8320*/  IMAD.MOV.U32 R220, RZ, RZ, R11 ;  /* 0x000000ffffdc7224 */ /* 0x000fe400078e000b */
[----:B0-----:R-:W-:Y:S02]  /*8330*/  IMAD.SHL.U32 R14, R14, 0x20, RZ ;  /* 0x000000200e0e7824 */ /* 0x001fe400078e00ff */
[----:B------:R-:W-:-:S02]  /*8340*/  IMAD.MOV.U32 R219, RZ, RZ, R8 ;  /* 0x000000ffffdb7224 */ /* 0x000fc400078e0008 */
[----:B------:R-:W-:Y:S02]  /*8350*/  IMAD.MOV.U32 R218, RZ, RZ, R9 ;  /* 0x000000ffffda7224 */ /* 0x000fe400078e0009 */
[----:B------:R-:W-:Y:S02]  /*8360*/  IMAD.MOV.U32 R217, RZ, RZ, R6 ;  /* 0x000000ffffd97224 */ /* 0x000fe400078e0006 */
[----:B------:R-:W-:Y:S02]  /*8370*/  IMAD.MOV.U32 R216, RZ, RZ, R7 ;  /* 0x000000ffffd87224 */ /* 0x000fe400078e0007 */
[----:B------:R-:W-:Y:S02]  /*8380*/  VIADD R0, R0, 0xffffffe0 ;  /* 0xffffffe000007836 */ /* 0x000fe40000000000 */
[----:B----4-:R-:W-:Y:S01]  /*8390*/  IMAD.WIDE R2, R14, 0x2, R2 ;  /* 0x000000020e027825 */ /* 0x010fe200078e0202 */
[----:B------:R-:W-:Y:S02]  /*83a0*/  WARPGROUP.DEPBAR.LE gsb0, 0x0 ;  /* 0x00008000000079c5 */ /* 0x000fe40000010000 */
[----:B-1----:R-:W-:Y:S05]  /*83b0*/  @P0 BRA `(.L_x_1) ;  /* 0xffffffc000400947 */ /* 0x002fea000383ffff */
[----:B------:R-:W2:Y:S04]  /*83c0*/  LDL.LU R19, [R1+0xf4] ;  /* 0x0000f40001137983 */ /* 0x000ea80000300800 */
[----:B------:R-:W3:Y:S04]  /*83d0*/  LDL.LU R17, [R1+0xf8] ;  /* 0x0000f80001117983 */ /* 0x000ee80000300800 */
[----:B------:R-:W4:Y:S04]  /*83e0*/  LDL.LU R16, [R1+0xf0] ;  /* 0x0000f00001107983 */ /* 0x000f280000300800 */
        /* <DEDUP_REMOVED lines=40> */
[----:B------:R-:W4:Y:S01]  /*8670*/  LDL.LU R222, [R1+0x14] ;  /* 0x0000140001de7983 */ /* 0x000f220000300800 */
[----:B------:R-:W-:-:S03]  /*8680*/  F2FP.BF16.F32.PACK_AB R219, R87, R215 ;  /* 0x000000d757db723e */ /* 0x000fc600000010ff */
[----:B------:R-:W4:Y:S04]  /*8690*/  LDL.LU R220, [R1+0x18] ;  /* 0x0000180001dc7983 */ /* 0x000f280000300800 */
[----:B------:R-:W4:Y:S01]  /*86a0*/  LDL.LU R0, [R1+0x10] ;  /* 0x0000100001007983 */ /* 0x000f220000300800 */
[----:B------:R-:W-:-:S03]  /*86b0*/  F2FP.BF16.F32.PACK_AB R218, R85, R213 ;  /* 0x000000d555da723e */ /* 0x000fc600000010ff */
[----:B------:R-:W4:Y:S04]  /*86c0*/  LDL.LU R2, [R1+0xc] ;  /* 0x00000c0001027983 */ /* 0x000f280000300800 */
[----:B------:R-:W4:Y:S04]  /*86d0*/  LDL.LU R3, [R1+0x4] ;  /* 0x0000040001037983 */ /* 0x000f280000300800 */
[----:B------:R-:W4:Y:S04]  /*86e0*/  LDL.LU R87, [R1+0xb0] ;  /* 0x0000b00001577983 */ /* 0x000f280000300800 */
[----:B------:R-:W4:Y:S04]  /*86f0*/  LDL.LU R215, [R1+0x88] ;  /* 0x0000880001d77983 */ /* 0x000f280000300800 */
[----:B------:R-:W4:Y:S04]  /*8700*/  LDL.LU R85, [R1+0xac] ;  /* 0x0000ac0001557983 */ /* 0x000f280000300800 */
[----:B------:R-:W4:Y:S01]  /*8710*/  LDL.LU R213, [R1+0x84] ;  /* 0x0000840001d57983 */ /* 0x000f220000300800 */
[----:B------:R-:W-:-:S02]  /*8720*/  F2FP.BF16.F32.PACK_AB R11, R83, R211 ;  /* 0x000000d3530b723e */ /* 0x000fc400000010ff */
[----:B--2---:R-:W-:Y:S02]  /*8730*/  F2FP.BF16.F32.PACK_AB R216, R149, R19 ;  /* 0x0000001395d8723e */ /* 0x004fe400000010ff */
[----:B------:R-:W-:Y:S02]  /*8740*/  F2FP.BF16.F32.PACK_AB R19, R86, R214 ;  /* 0x000000d65613723e */ /* 0x000fe400000010ff */
[----:B---3--:R-:W-:Y:S02]  /*8750*/  F2FP.BF16.F32.PACK_AB R17, R150, R17 ;  /* 0x000000119611723e */ /* 0x008fe400000010ff */
[----:B----4-:R-:W-:Y:S01]  /*8760*/  F2FP.BF16.F32.PACK_AB R16, R148, R16 ;  /* 0x000000109410723e */ /* 0x010fe200000010ff */
[----:B------:R-:W-:Y:S01]  /*8770*/  IMAD.MOV.U32 R83, RZ, RZ, R10 ;  /* 0x000000ffff537224 */ /* 0x000fe200078e000a */
[----:B------:R-:W-:Y:S02]  /*8780*/  F2FP.BF16.F32.PACK_AB R10, R81, R209 ;  /* 0x000000d1510a723e */ /* 0x000fe400000010ff */
[----:B------:R-:W-:-:S02]  /*8790*/  F2FP.BF16.F32.PACK_AB R217, R151, R18 ;  /* 0x0000001297d9723e */ /* 0x000fc400000010ff */
[----:B------:R-:W2:Y:S01]  /*87a0*/  LDL.LU R151, [R1+0x8c] ;  /* 0x00008c0001977983 */ /* 0x000ea20000300800 */
[----:B------:R-:W-:-:S03]  /*87b0*/  F2FP.BF16.F32.PACK_AB R18, R84, R212 ;  /* 0x000000d45412723e */ /* 0x000fc600000010ff */
[----:B------:R-:W3:Y:S04]  /*87c0*/  LDL.LU R149, [R1+0x90] ;  /* 0x0000900001957983 */ /* 0x000ee80000300800 */
[----:B------:R-:W4:Y:S04]  /*87d0*/  LDL.LU R86, [R1+0xb8] ;  /* 0x0000b80001567983 */ /* 0x000f280000300800 */
[----:B------:R-:W2:Y:S04]  /*87e0*/  LDL.LU R214, [R1+0x98] ;  /* 0x0000980001d67983 */ /* 0x000ea80000300800 */
[----:B------:R-:W2:Y:S04]  /*87f0*/  LDL.LU R84, [R1+0xa4] ;  /* 0x0000a40001547983 */ /* 0x000ea80000300800 */
[----:B------:R-:W2:Y:S04]  /*8800*/  LDL.LU R212, [R1+0x94] ;  /* 0x0000940001d47983 */ /* 0x000ea80000300800 */
[----:B------:R-:W2:Y:S04]  /*8810*/  LDL.LU R150, [R1+0x9c] ;  /* 0x00009c0001967983 */ /* 0x000ea80000300800 */
[----:B------:R-:W2:Y:S04]  /*8820*/  LDL.LU R148, [R1+0xa0] ;  /* 0x0000a00001947983 */ /* 0x000ea80000300800 */
[----:B------:R-:W2:Y:S01]  /*8830*/  LDL.LU R211, [R1+0xa8] ;  /* 0x0000a80001d37983 */ /* 0x000ea20000300800 */
[----:B------:R-:W-:Y:S01]  /*8840*/  F2FP.BF16.F32.PACK_AB R9, R147, R9 ;  /* 0x000000099309723e */ /* 0x000fe200000010ff */
[----:B------:R-:W-:-:S02]  /*8850*/  IMAD.MOV.U32 R81, RZ, RZ, R6 ;  /* 0x000000ffff517224 */ /* 0x000fc400078e0006 */
[----:B------:R-:W2:Y:S01]  /*8860*/  LDL.LU R209, [R1+0xb4] ;  /* 0x0000b40001d17983 */ /* 0x000ea20000300800 */
[----:B------:R-:W-:Y:S01]  /*8870*/  IMAD.MOV.U32 R147, RZ, RZ, R7 ;  /* 0x000000ffff937224 */ /* 0x000fe200078e0007 */
[----:B------:R-:W-:Y:S02]  /*8880*/  F2FP.BF16.F32.PACK_AB R4, R144, R15 ;  /* 0x0000000f9004723e */ /* 0x000fe400000010ff */
[----:B------:R-:W-:Y:S01]  /*8890*/  F2FP.BF16.F32.PACK_AB R7, R82, R210 ;  /* 0x000000d25207723e */ /* 0x000fe200000010ff */
[----:B------:R-:W-:Y:S01]  /*88a0*/  IMAD.MOV.U32 R82, RZ, RZ, R13 ;  /* 0x000000ffff527224 */ /* 0x000fe200078e000d */
[----:B------:R-:W-:Y:S02]  /*88b0*/  F2FP.BF16.F32.PACK_AB R15, R79, R207 ;  /* 0x000000cf4f0f723e */ /* 0x000fe400000010ff */
[----:B------:R-:W-:Y:S02]  /*88c0*/  F2FP.BF16.F32.PACK_AB R79, R75, R203 ;  /* 0x000000cb4b4f723e */ /* 0x000fe400000010ff */
[----:B------:R-:W-:-:S02]  /*88d0*/  F2FP.BF16.F32.PACK_AB R75, R74, R202 ;  /* 0x000000ca4a4b723e */ /* 0x000fc400000010ff */
[----:B------:R-:W-:Y:S02]  /*88e0*/  F2FP.BF16.F32.PACK_AB R74, R72, R200 ;  /* 0x000000c8484a723e */ /* 0x000fe400000010ff */
[----:B------:R-:W-:Y:S02]  /*88f0*/  F2FP.BF16.F32.PACK_AB R5, R146, R14 ;  /* 0x0000000e9205723e */ /* 0x000fe400000010ff */
[----:B------:R-:W-:Y:S02]  /*8900*/  F2FP.BF16.F32.PACK_AB R72, R136, R83 ;  /* 0x000000538848723e */ /* 0x000fe400000010ff */
[----:B------:R-:W-:Y:S02]  /*8910*/  F2FP.BF16.F32.PACK_AB R14, R77, R205 ;  /* 0x000000cd4d0e723e */ /* 0x000fe400000010ff */
[----:B------:R-:W-:Y:S02]  /*8920*/  F2FP.BF16.F32.PACK_AB R83, R71, R199 ;  /* 0x000000c74753723e */ /* 0x000fe400000010ff */
[----:B------:R-:W-:-:S02]  /*8930*/  F2FP.BF16.F32.PACK_AB R77, R139, R82 ;  /* 0x000000528b4d723e */ /* 0x000fc400000010ff */
[----:B------:R-:W-:Y:S02]  /*8940*/  F2FP.BF16.F32.PACK_AB R71, R70, R198 ;  /* 0x000000c64647723e */ /* 0x000fe400000010ff */
[----:B------:R-:W-:Y:S02]  /*8950*/  F2FP.BF16.F32.PACK_AB R82, R69, R197 ;  /* 0x000000c54552723e */ /* 0x000fe400000010ff */
[----:B------:R-:W-:Y:S02]  /*8960*/  F2FP.BF16.F32.PACK_AB R70, R68, R196 ;  /* 0x000000c44446723e */ /* 0x000fe400000010ff */
[----:B------:R-:W-:Y:S01]  /*8970*/  F2FP.BF16.F32.PACK_AB R8, R145, R8 ;  /* 0x000000089108723e */ /* 0x000fe200000010ff */
[----:B------:R-:W-:Y:S01]  /*8980*/  IMAD.MOV.U32 R145, RZ, RZ, R12 ;  /* 0x000000ffff917224 */ /* 0x000fe200078e000c */
        /* <DEDUP_REMOVED lines=44> */
[----:B---3--:R-:W-:Y:S02]  /*8c50*/  F2FP.BF16.F32.PACK_AB R60, R124, R149 ;  /* 0x000000957c3c723e */ /* 0x008fe400000010ff */
[----:B------:R-:W-:Y:S02]  /*8c60*/  F2FP.BF16.F32.PACK_AB R124, R121, R213 ;  /* 0x000000d5797c723e */ /* 0x000fe400000010ff */
[----:B----4-:R-:W-:Y:S02]  /*8c70*/  F2FP.BF16.F32.PACK_AB R69, R134, R86 ;  /* 0x000000568645723e */ /* 0x010fe400000010ff */
[----:B------:R-:W-:Y:S02]  /*8c80*/  F2FP.BF16.F32.PACK_AB R86, R65, R193 ;  /* 0x000000c14156723e */ /* 0x000fe400000010ff */
[----:B------:R-:W-:Y:S02]  /*8c90*/  F2FP.BF16.F32.PACK_AB R121, R119, R235 ;  /* 0x000000eb7779723e */ /* 0x000fe400000010ff */
[----:B------:R-:W-:-:S02]  /*8ca0*/  F2FP.BF16.F32.PACK_AB R119, R51, R179 ;  /* 0x000000b33377723e */ /* 0x000fc400000010ff */
[----:B--2---:R-:W-:Y:S02]  /*8cb0*/  F2FP.BF16.F32.PACK_AB R84, R129, R84 ;  /* 0x000000548154723e */ /* 0x004fe400000010ff */
        /* <DEDUP_REMOVED lines=50> */
[----:B------:R-:W-:-:S07]  /*8fe0*/  F2FP.BF16.F32.PACK_AB R36, R88, R251 ;  /* 0x000000fb5824723e */ /* 0x000fce00000010ff */
.L_x_0:
[----:B------:R-:W0:Y:S01]  /*8ff0*/  S2R R26, SR_TID.X ;  /* 0x00000000001a7919 */ /* 0x000e220000002100 */
[C---:B-----5:R-:W-:Y:S01]  /*9000*/  VIADD R2, R230.reuse, 0x1 ;  /* 0x00000001e6027836 */ /* 0x060fe20000000000 */
[----:B------:R-:W-:Y:S01]  /*9010*/  ULDC UR4, c[0x0][0x22c] ;  /* 0x00008b0000047ab9 */ /* 0x000fe20000000800 */
[----:B------:R-:W-:Y:S01]  /*9020*/  VIADD R0, R230, 0x7f ;  /* 0x0000007fe6007836 */ /* 0x000fe20000000000 */
[----:B------:R-:W-:Y:S01]  /*9030*/  ULDC.64 UR28, c[0x0][0x228] ;  /* 0x00008a00001c7ab9 */ /* 0x000fe20000000a00 */
[----:B------:R-:W1:Y:S01]  /*9040*/  S2R R24, SR_TID.X ;  /* 0x0000000000187919 */ /* 0x000e620000002100 */
[----:B------:R-:W-:Y:S01]  /*9050*/  ISETP.GE.AND P2, PT, R2, UR4, PT ;  /* 0x0000000402007c0c */ /* 0x000fe2000bf46270 */
[----:B------:R-:W-:Y:S01]  /*9060*/  VIADD R25, R230, 0x2 ;  /* 0x00000002e6197836 */ /* 0x000fe20000000000 */
[----:B------:R-:W-:Y:S01]  /*9070*/  ISETP.GE.AND P1, PT, R0, UR29, PT ;  /* 0x0000001d00007c0c */ /* 0x000fe2000bf26270 */
[----:B------:R-:W-:Y:S01]  /*9080*/  ULDC UR4, c[0x0][0x22c] ;  /* 0x00008b0000047ab9 */ /* 0x000fe20000000800 */
[----:B------:R-:W-:Y:S01]  /*9090*/  ULDC.64 UR30, c[0x0][0x228] ;  /* 0x00008a00001e7ab9 */ /* 0x000fe20000000a00 */
[----:B------:R-:W-:Y:S01]  /*90a0*/  ULDC UR26, c[0x0][0x248] ;  /* 0x00009200001a7ab9 */ /* 0x000fe20000000800 */
[----:B------:R-:W-:Y:S01]  /*90b0*/  ISETP.GE.AND P0, PT, R25, UR4, PT ;  /* 0x0000000419007c0c */ /* 0x000fe2000bf06270 */
[----:B------:R-:W-:Y:S01]  /*90c0*/  VIADD R25, R230, 0x3 ;  /* 0x00000003e6197836 */ /* 0x000fe20000000000 */
[----:B------:R-:W-:Y:S01]  /*90d0*/  ULDC UR4, c[0x0][0x22c] ;  /* 0x00008b0000047ab9 */ /* 0x000fe20000000800 */
[----:B------:R-:W-:Y:S01]  /*90e0*/  ULDC.64 UR24, c[0x0][0x228] ;  /* 0x00008a0000187ab9 */ /* 0x000fe20000000a00 */
[----:B------:R-:W-:Y:S01]  /*90f0*/  ULDC.64 UR22, c[0x0][0x228] ;  /* 0x00008a0000167ab9 */ /* 0x000fe20000000a00 */
[----:B------:R-:W-:Y:S01]  /*9100*/  ULDC.64 UR20, c[0x0][0x228] ;  /* 0x00008a0000147ab9 */ /* 0x000fe20000000a00 */
[----:B------:R-:W-:Y:S01]  /*9110*/  ISETP.GE.AND P5, PT, R25, UR4, PT ;  /* 0x0000000419007c0c */ /* 0x000fe2000bfa6270 */
[----:B------:R-:W-:Y:S01]  /*9120*/  ULDC UR4, c[0x0][0x22c] ;  /* 0x00008b0000047ab9 */ /* 0x000fe20000000800 */
[----:B------:R-:W-:Y:S01]  /*9130*/  ULDC.64 UR18, c[0x0][0x228] ;  /* 0x00008a0000127ab9 */ /* 0x000fe20000000a00 */
[----:B------:R-:W-:Y:S01]  /*9140*/  ULDC.64 UR14, c[0x0][0x228] ;  /* 0x00008a00000e7ab9 */ /* 0x000fe20000000a00 */
[----:B------:R-:W-:Y:S01]  /*9150*/  ULDC.64 UR12, c[0x0][0x228] ;  /* 0x00008a00000c7ab9 */ /* 0x000fe20000000a00 */
[----:B------:R-:W-:Y:S01]  /*9160*/  ULDC.64 UR10, c[0x0][0x228] ;  /* 0x00008a00000a7ab9 */ /* 0x000fe20000000a00 */
[----:B------:R-:W-:Y:S01]  /*9170*/  ULDC.64 UR8, c[0x0][0x228] ;  /* 0x00008a0000087ab9 */ /* 0x000fe20000000a00 */
[----:B0-----:R-:W-:-:S02]  /*9180*/  IMAD.SHL.U32 R2, R26, 0x40, RZ ;  /* 0x000000401a027824 */ /* 0x001fc400078e00ff */
[----:B------:R-:W-:-:S03]  /*9190*/  IMAD.SHL.U32 R0, R26, 0x10, RZ ;  /* 0x000000101a007824 */ /* 0x000fc600078e00ff */
[----:B------:R-:W-:Y:S01]  /*91a0*/  LOP3.LUT R3, R2, 0x400, RZ, 0xc0, !PT ;  /* 0x0000040002037812 */ /* 0x000fe200078ec0ff */
[----:B------:R-:W-:Y:S01]  /*91b0*/  IMAD.SHL.U32 R2, R26, 0x8, RZ ;  /* 0x000000081a027824 */ /* 0x000fe200078e00ff */
[----:B------:R-:W-:-:S04]  /*91c0*/  LOP3.LUT R0, R0, 0xf0, RZ, 0xc0, !PT ;  /* 0x000000f000007812 */ /* 0x000fc800078ec0ff */
[----:B------:R-:W-:Y:S02]  /*91d0*/  IADD3 R3, R3, UR6, R0 ;  /* 0x0000000603037c10 */ /* 0x000fe4000fffe000 */
[----:B------:R-:W-:Y:S02]  /*91e0*/  LOP3.LUT R0, R2, 0x300, RZ, 0xc0, !PT ;  /* 0x0000030002007812 */ /* 0x000fe400078ec0ff */
[----:B-1----:R-:W-:Y:S01]  /*91f0*/  LOP3.LUT R2, R24, 0x7f, RZ, 0xc0, !PT ;  /* 0x0000007f18027812 */ /* 0x002fe200078ec0ff */
[----:B------:R-:W-:Y:S02]  /*9200*/  VIADD R24, R230, 0x4 ;  /* 0x00000004e6187836 */ /* 0x000fe40000000000 */
[----:B------:R-:W-:Y:S01]  /*9210*/  IMAD.IADD R0, R0, 0x1, R3 ;  /* 0x0000000100007824 */ /* 0x000fe200078e0203 */
[----:B------:R-:W-:Y:S01]  /*9220*/  BAR.SYNC.DEFER_BLOCKING 0x0 ;  /* 0x0000000000007b1d */ /* 0x000fe20000010000 */
[----:B------:R-:W-:Y:S02]  /*9230*/  LEA R2, R2, UR6, 0x4 ;  /* 0x0000000602027c11 */ /* 0x000fe4000f8e20ff */
[----:B------:R-:W-:-:S03]  /*9240*/  ISETP.GE.AND P3, PT, R24, UR4, PT ;  /* 0x0000000418007c0c */ /* 0x000fc6000bf66270 */
[----:B------:R-:W-:Y:S01]  /*9250*/  ULDC.64 UR6, c[0x0][0x228] ;  /* 0x00008a0000067ab9 */ /* 0x000fe20000000a00 */
[----:B------:R-:W-:Y:S01]  /*9260*/  ULDC.64 UR4, c[0x0][0x220] ;  /* 0x0000880000047ab9 */ /* 0x000fe20000000a00 */
[----:B------:R-:W-:-:S04]  /*9270*/  ISETP.GE.AND P4, PT, R231, UR6, PT ;  /* 0x00000006e7007c0c */ /* 0x000fc8000bf86270 */
[----:B------:R-:W-:Y:S01]  /*9280*/  ISETP.LT.AND P4, PT, R230, UR31, !P4 ;  /* 0x0000001fe6007c0c */ /* 0x000fe2000e781270 */
[----:B------:R-:W-:Y:S01]  /*9290*/  STSM.16.M88.4 [R0], R36 ;  /* 0x0000002400007844 */ /* 0x000fe20000000200 */
[----:B------:R-:W-:Y:S06]  /*92a0*/  BAR.SYNC.DEFER_BLOCKING 0x0 ;  /* 0x0000000000007b1d */ /* 0x000fec0000010000 */
[----:B------:R-:W0:Y:S02]  /*92b0*/  LDS.128 R24, [R2] ;  /* 0x0000000002187984 */ /* 0x000e240000000c00 */
[----:B------:R-:W-:Y:S06]  /*92c0*/  BAR.SYNC.DEFER_BLOCKING 0x0 ;  /* 0x0000000000007b1d */ /* 0x000fec0000010000 */
[----:B------:R-:W-:Y:S02]  /*92d0*/  STSM.16.M88.4 [R0], R40 ;  /* 0x0000002800007844 */ /* 0x000fe40000000200 */
[----:B------:R-:W-:Y:S06]  /*92e0*/  BAR.SYNC.DEFER_BLOCKING 0x0 ;  /* 0x0000000000007b1d */ /* 0x000fec0000010000 */
[----:B------:R-:W1:Y:S02]  /*92f0*/  LDS.128 R28, [R2] ;  /* 0x00000000021c7984 */ /* 0x000e640000000c00 */
[----:B------:R-:W-:Y:S06]  /*9300*/  BAR.SYNC.DEFER_BLOCKING 0x0 ;  /* 0x0000000000007b1d */ /* 0x000fec0000010000 */
[----:B------:R-:W-:Y:S02]  /*9310*/  STSM.16.M88.4 [R0], R144 ;  /* 0x0000009000007844 */ /* 0x000fe40000000200 */
[----:B------:R-:W-:Y:S06]  /*9320*/  BAR.SYNC.DEFER_BLOCKING 0x0 ;  /* 0x0000000000007b1d */ /* 0x000fec0000010000 */
[----:B------:R-:W-:Y:S02]  /*9330*/  LDS.128 R32, [R2] ;  /* 0x0000000002207984 */ /* 0x000fe40000000c00 */
[----:B------:R-:W-:Y:S06]  /*9340*/  BAR.SYNC.DEFER_BLOCKING 0x0 ;  /* 0x0000000000007b1d */ /* 0x000fec0000010000 */
[----:B------:R-:W-:Y:S02]  /*9350*/  STSM.16.M88.4 [R0], R96 ;  /* 0x0000006000007844 */ /* 0x000fe40000000200 */
[----:B------:R-:W-:Y:S06]  /*9360*/  BAR.SYNC.DEFER_BLOCKING 0x0 ;  /* 0x0000000000007b1d */ /* 0x000fec0000010000 */
[----:B------:R-:W-:Y:S02]  /*9370*/  LDS.128 R36, [R2] ;  /* 0x0000000002247984 */ /* 0x000fe40000000c00 */
[----:B------:R-:W-:Y:S06]  /*9380*/  BAR.SYNC.DEFER_BLOCKING 0x0 ;  /* 0x0000000000007b1d */ /* 0x000fec0000010000 */
[----:B------:R2:W-:Y:S02]  /*9390*/  STSM.16.M88.4 [R0], R140 ;  /* 0x0000008c00007844 */ /* 0x0005e40000000200 */
[----:B------:R-:W-:Y:S08]  /*93a0*/  BAR.SYNC.DEFER_BLOCKING 0x0 ;  /* 0x0000000000007b1d */ /* 0x000ff00000010000 */
[----:B--2---:R-:W2:Y:S01]  /*93b0*/  LDC R140, c[0x0][0x244] ;  /* 0x00009100ff8c7b82 */ /* 0x004ea20000000800 */
[----:B------:R-:W-:Y:S07]  /*93c0*/  LDS.128 R40, [R2] ;  /* 0x0000000002287984 */ /* 0x000fee0000000c00 */
[----:B------:R-:W-:Y:S01]  /*93d0*/  BAR.SYNC.DEFER_BLOCKING 0x0 ;  /* 0x0000000000007b1d */ /* 0x000fe20000010000 */
[----:B--2---:R-:W-:-:S05]  /*93e0*/  IMAD R3, R231, R140, RZ ;  /* 0x0000008ce7037224 */ /* 0x004fca00078e02ff */
[----:B------:R-:W-:Y:S02]  /*93f0*/  STSM.16.M88.4 [R0], R100 ;  /* 0x0000006400007844 */ /* 0x000fe40000000200 */
[----:B------:R-:W-:Y:S06]  /*9400*/  BAR.SYNC.DEFER_BLOCKING 0x0 ;  /* 0x0000000000007b1d */ /* 0x000fec0000010000 */
[----:B------:R-:W2:Y:S02]  /*9410*/  LDS.128 R88, [R2] ;  /* 0x0000000002587984 */ /* 0x000ea40000000c00 */
[----:B------:R-:W-:Y:S06]  /*9420*/  BAR.SYNC.DEFER_BLOCKING 0x0 ;  /* 0x0000000000007b1d */ /* 0x000fec0000010000 */
[----:B------:R-:W-:Y:S02]  /*9430*/  STSM.16.M88.4 [R0], R104 ;  /* 0x0000006800007844 */ /* 0x000fe40000000200 */
[----:B------:R-:W-:Y:S06]  /*9440*/  BAR.SYNC.DEFER_BLOCKING 0x0 ;  /* 0x0000000000007b1d */ /* 0x000fec0000010000 */
[----:B------:R-:W3:Y:S02]  /*9450*/  LDS.128 R92, [R2] ;  /* 0x00000000025c7984 */ /* 0x000ee40000000c00 */
[----:B------:R-:W-:Y:S06]  /*9460*/  BAR.SYNC.DEFER_BLOCKING 0x0 ;  /* 0x0000000000007b1d */ /* 0x000fec0000010000 */
[----:B------:R-:W-:Y:S02]  /*9470*/  STSM.16.M88.4 [R0], R136 ;  /* 0x0000008800007844 */ /* 0x000fe40000000200 */
[----:B------:R-:W-:Y:S06]  /*9480*/  BAR.SYNC.DEFER_BLOCKING 0x0 ;  /* 0x0000000000007b1d */ /* 0x000fec0000010000 */
[----:B------:R-:W4:Y:S02]  /*9490*/  LDS.128 R96, [R2] ;  /* 0x0000000002607984 */ /* 0x000f240000000c00 */
[----:B------:R-:W-:Y:S06]  /*94a0*/  BAR.SYNC.DEFER_BLOCKING 0x0 ;  /* 0x0000000000007b1d */ /* 0x000fec0000010000 */
[----:B------:R-:W-:Y:S02]  /*94b0*/  STSM.16.M88.4 [R0], R132 ;  /* 0x0000008400007844 */ /* 0x000fe40000000200 */
[----:B------:R-:W-:Y:S06]  /*94c0*/  BAR.SYNC.DEFER_BLOCKING 0x0 ;  /* 0x0000000000007b1d */ /* 0x000fec0000010000 */
[----:B------:R-:W-:Y:S02]  /*94d0*/  LDS.128 R100, [R2] ;  /* 0x0000000002647984 */ /* 0x000fe40000000c00 */
        /* <DEDUP_REMOVED lines=69> */
[----:B------:R0:W-:Y:S02]  /*9930*/  STSM.16.M88.4 [R0], R20 ;  /* 0x0000001400007844 */ /* 0x0001e40000000200 */
[----:B------:R-:W-:Y:S01]  /*9940*/  BAR.SYNC.DEFER_BLOCKING 0x0 ;  /* 0x0000000000007b1d */ /* 0x000fe20000010000 */
[----:B0-----:R-:W-:Y:S01]  /*9950*/  IMAD R23, R230, UR26, RZ ;  /* 0x0000001ae6177c24 */ /* 0x001fe2000f8e02ff */
[----:B------:R-:W-:-:S04]  /*9960*/  PRMT R22, R24, 0x7632, R22 ;  /* 0x0000763218167816 */ /* 0x000fc80000000016 */
[----:B------:R-:W0:Y:S02]  /*9970*/  LDS.128 R84, [R2] ;  /* 0x0000000002547984 */ /* 0x000e240000000c00 */
[----:B------:R-:W-:Y:S06]  /*9980*/  BAR.SYNC.DEFER_BLOCKING 0x0 ;  /* 0x0000000000007b1d */ /* 0x000fec0000010000 */
[----:B------:R1:W-:Y:S02]  /*9990*/  STSM.16.M88.4 [R0], R12 ;  /* 0x0000000c00007844 */ /* 0x0003e40000000200 */
[----:B------:R-:W-:Y:S01]  /*99a0*/  BAR.SYNC.DEFER_BLOCKING 0x0 ;  /* 0x0000000000007b1d */ /* 0x000fe20000010000 */
[----:B-1----:R-:W-:Y:S01]  /*99b0*/  LEA R12, P6, R3, UR4, 0x1 ;  /* 0x00000004030c7c11 */ /* 0x002fe2000f8c08ff */
[----:B------:R-:W-:-:S03]  /*99c0*/  IMAD R15, R140, 0x80, R3 ;  /* 0x000000808c0f7824 */ /* 0x000fc600078e0203 */
[----:B------:R-:W-:Y:S01]  /*99d0*/  LEA.HI.X.SX32 R13, R3, UR5, 0x1, P6 ;  /* 0x00000005030d7c11 */ /* 0x000fe2000b0f0eff */
[----:B------:R-:W-:Y:S01]  /*99e0*/  VIADD R3, R23, UR26 ;  /* 0x0000001a17037c36 */ /* 0x000fe20008000000 */
[----:B------:R-:W-:Y:S01]  /*99f0*/  LEA R14, P6, R15, UR4, 0x1 ;  /* 0x000000040f0e7c11 */ /* 0x000fe2000f8c08ff */
[----:B------:R-:W-:Y:S01]  /*9a00*/  ULDC UR4, c[0x0][0x22c] ;  /* 0x00008b0000047ab9 */ /* 0x000fe20000000800 */
[----:B------:R-:W-:Y:S02]  /*9a10*/  IMAD.WIDE R20, R23, 0x2, R12 ;  /* 0x0000000217147825 */ /* 0x000fe400078e020c */
[----:B------:R-:W-:Y:S01]  /*9a20*/  LEA.HI.X.SX32 R15, R15, UR5, 0x1, P6 ;  /* 0x000000050f0f7c11 */ /* 0x000fe2000b0f0eff */
[----:B------:R-:W1:Y:S01]  /*9a30*/  LDS.128 R72, [R2] ;  /* 0x0000000002487984 */ /* 0x000e620000000c00 */
[----:B------:R-:W-:Y:S01]  /*9a40*/  BAR.SYNC.DEFER_BLOCKING 0x0 ;  /* 0x0000000000007b1d */ /* 0x000fe20000010000 */
[----:B------:R-:W-:-:S05]  /*9a50*/  ISETP.GE.AND P6, PT, R230, UR7, PT ;  /* 0x00000007e6007c0c */ /* 0x000fca000bfc6270 */
[----:B------:R-:W-:Y:S01]  /*9a60*/  ULDC.64 UR6, c[0x0][0x228] ;  /* 0x00008a0000067ab9 */ /* 0x000fe20000000a00 */
[----:B------:R-:W-:Y:S01]  /*9a70*/  STSM.16.M88.4 [R0], R4 ;  /* 0x0000000400007844 */ /* 0x000fe20000000200 */
[----:B------:R-:W-:Y:S06]  /*9a80*/  BAR.SYNC.DEFER_BLOCKING 0x0 ;  /* 0x0000000000007b1d */ /* 0x000fec0000010000 */
[----:B------:R-:W-:Y:S02]  /*9a90*/  LDS.128 R76, [R2] ;  /* 0x00000000024c7984 */ /* 0x000fe40000000c00 */
[----:B------:R-:W-:Y:S06]  /*9aa0*/  BAR.SYNC.DEFER_BLOCKING 0x0 ;  /* 0x0000000000007b1d */ /* 0x000fec0000010000 */
[----:B------:R-:W-:Y:S02]  /*9ab0*/  STSM.16.M88.4 [R0], R8 ;  /* 0x0000000800007844 */ /* 0x000fe40000000200 */
[----:B------:R-:W-:Y:S06]  /*9ac0*/  BAR.SYNC.DEFER_BLOCKING 0x0 ;  /* 0x0000000000007b1d */ /* 0x000fec0000010000 */
[----:B------:R-:W1:Y:S02]  /*9ad0*/  LDS.128 R4, [R2] ;  /* 0x0000000002047984 */ /* 0x000e640000000c00 */
[----:B------:R-:W-:Y:S06]  /*9ae0*/  BAR.SYNC.DEFER_BLOCKING 0x0 ;  /* 0x0000000000007b1d */ /* 0x000fec0000010000 */
[----:B------:R2:W-:Y:S02]  /*9af0*/  STSM.16.M88.4 [R0], R16 ;  /* 0x0000001000007844 */ /* 0x0005e40000000200 */
[----:B------:R-:W-:Y:S01]  /*9b00*/  BAR.SYNC.DEFER_BLOCKING 0x0 ;  /* 0x0000000000007b1d */ /* 0x000fe20000010000 */
[----:B--2---:R-:W-:Y:S01]  /*9b10*/  IMAD.WIDE R16, R23, 0x2, R14 ;  /* 0x0000000217107825 */ /* 0x004fe200078e020e */
[----:B------:R-:W-:-:S03]  /*9b20*/  PRMT R23, R28, 0x7632, R23 ;  /* 0x000076321c177816 */ /* 0x000fc60000000017 */
[----:B------:R-:W-:Y:S01]  /*9b30*/  IMAD.WIDE R18, R3, 0x2, R12 ;  /* 0x0000000203127825 */ /* 0x000fe200078e020c */
[----:B------:R-:W2:Y:S02]  /*9b40*/  LDS.128 R8, [R2] ;  /* 0x0000000002087984 */ /* 0x000ea40000000c00 */
[----:B------:R-:W-:Y:S06]  /*9b50*/  BAR.SYNC.DEFER_BLOCKING 0x0 ;  /* 0x0000000000007b1d */ /* 0x000fec0000010000 */
[----:B------:R3:W-:Y:S02]  /*9b60*/  STSM.16.M88.4 [R0], R216 ;  /* 0x000000d800007844 */ /* 0x0007e40000000200 */
[----:B------:R-:W-:Y:S01]  /*9b70*/  BAR.SYNC.DEFER_BLOCKING 0x0 ;  /* 0x0000000000007b1d */ /* 0x000fe20000010000 */
[----:B---3--:R-:W-:-:S05]  /*9b80*/  VIADD R0, R230, 0x5 ;  /* 0x00000005e6007836 */ /* 0x008fca0000000000 */
[----:B------:R3:W-:Y:S01]  /*9b90*/  @P4 STG.E.U16 desc[UR16][R20.64], R24 ;  /* 0x0000001814004986 */ /* 0x0007e2000c101510 */
[C---:B------:R-:W-:Y:S02]  /*9ba0*/  ISETP.LT.AND P4, PT, R250.reuse, UR24, !P6 ;  /* 0x00000018fa007c0c */ /* 0x040fe4000f781270 */
[----:B------:R-:W-:Y:S02]  /*9bb0*/  ISETP.LT.AND P6, PT, R231, UR22, !P2 ;  /* 0x00000016e7007c0c */ /* 0x000fe4000d7c1270 */
[----:B------:R-:W-:Y:S01]  /*9bc0*/  ISETP.LT.AND P2, PT, R250, UR20, !P2 ;  /* 0x00000014fa007c0c */ /* 0x000fe2000d741270 */
[----:B---3--:R-:W-:Y:S01]  /*9bd0*/  IMAD.WIDE R20, R3, 0x2, R14 ;  /* 0x0000000203147825 */ /* 0x008fe200078e020e */
[----:B------:R-:W-:-:S07]  /*9be0*/  PRMT R24, R29, 0x7632, R24 ;  /* 0x000076321d187816 */ /* 0x000fce0000000018 */
[----:B------:R3:W-:Y:S01]  /*9bf0*/  @P4 STG.E.U16 desc[UR16][R16.64], R22 ;  /* 0x0000001610004986 */ /* 0x0007e2000c101510 */
[----:B------:R-:W-:Y:S01]  /*9c00*/  ISETP.GE.AND P4, PT, R0, UR4, PT ;  /* 0x0000000400007c0c */ /* 0x000fe2000bf86270 */
[----:B------:R-:W-:Y:S01]  /*9c10*/  VIADD R3, R3, UR26 ;  /* 0x0000001a03037c36 */ /* 0x000fe20008000000 */
[----:B------:R-:W-:Y:S01]  /*9c20*/  ULDC UR4, c[0x0][0x22c] ;  /* 0x00008b0000047ab9 */ /* 0x000fe20000000800 */
[----:B------:R4:W-:Y:S01]  /*9c30*/  @P6 STG.E.U16 desc[UR16][R18.64], R28 ;  /* 0x0000001c12006986 */ /* 0x0009e2000c101510 */
[----:B------:R-:W-:Y:S01]  /*9c40*/  ISETP.LT.AND P6, PT, R231, UR12, !P5 ;  /* 0x0000000ce7007c0c */ /* 0x000fe2000efc1270 */
[----:B------:R-:W-:Y:S01]  /*9c50*/  VIADD R141, R3, UR26 ;  /* 0x0000001a038d7c36 */ /* 0x000fe20008000000 */
[----:B------:R-:W-:Y:S01]  /*9c60*/  ISETP.LT.AND P5, PT, R250, UR10, !P5 ;  /* 0x0000000afa007c0c */ /* 0x000fe2000efa1270 */
[----:B------:R0:W-:Y:S01]  /*9c70*/  @P2 STG.E.U16 desc[UR16][R20.64], R23 ;  /* 0x0000001714002986 */ /* 0x0001e2000c101510 */
[----:B------:R-:W-:Y:S01]  /*9c80*/  ISETP.LT.AND P2, PT, R231, UR18, !P0 ;  /* 0x00000012e7007c0c */ /* 0x000fe2000c741270 */
[----:B------:R-:W-:Y:S01]  /*9c90*/  VIADD R0, R230, 0x6 ;  /* 0x00000006e6007836 */ /* 0x000fe20000000000 */
[----:B------:R-:W-:Y:S01]  /*9ca0*/  ISETP.LT.AND P0, PT, R250, UR14, !P0 ;  /* 0x0000000efa007c0c */ /* 0x000fe2000c701270 */
[C---:B---3--:R-:W-:Y:S01]  /*9cb0*/  IMAD.WIDE R16, R3.reuse, 0x2, R12 ;  /* 0x0000000203107825 */ /* 0x048fe200078e020c */
[----:B------:R-:W-:Y:S01]  /*9cc0*/  ULDC UR10, c[0x0][0x22c] ;  /* 0x00008b00000a7ab9 */ /* 0x000fe20000000800 */
[----:B------:R-:W-:Y:S01]  /*9cd0*/  ULDC UR12, c[0x0][0x228] ;  /* 0x00008a00000c7ab9 */ /* 0x000fe20000000800 */
[----:B------:R-:W-:Y:S01]  /*9ce0*/  ULDC UR14, c[0x0][0x228] ;  /* 0x00008a00000e7ab9 */ /* 0x000fe20000000800 */
[----:B----4-:R-:W-:Y:S01]  /*9cf0*/  IMAD.WIDE R18, R3, 0x2, R14 ;  /* 0x0000000203127825 */ /* 0x010fe200078e020e */
[----:B------:R-:W-:Y:S01]  /*9d00*/  PRMT R3, R25, 0x7632, R3 ;  /* 0x0000763219037816 */ /* 0x000fe20000000003 */
[----:B------:R-:W-:-:S02]  /*9d10*/  ULDC UR18, c[0x0][0x228] ;  /* 0x00008a0000127ab9 */ /* 0x000fc40000000800 */
[C---:B0-----:R-:W-:Y:S02]  /*9d20*/  IMAD.WIDE R20, R141.reuse, 0x2, R12 ;  /* 0x000000028d147825 */ /* 0x041fe400078e020c */
[----:B------:R0:W-:Y:S01]  /*9d30*/  @P2 STG.E.U16 desc[UR16][R16.64], R25 ;  /* 0x0000001910002986 */ /* 0x0001e2000c101510 */
[----:B------:R-:W-:Y:S01]  /*9d40*/  ISETP.GE.AND P2, PT, R0, UR4, PT ;  /* 0x0000000400007c0c */ /* 0x000fe2000bf46270 */
[----:B------:R-:W-:Y:S01]  /*9d50*/  IMAD.WIDE R22, R141, 0x2, R14 ;  /* 0x000000028d167825 */ /* 0x000fe200078e020e */
[----:B------:R-:W-:Y:S01]  /*9d60*/  ULDC.64 UR4, c[0x0][0x228] ;  /* 0x00008a0000047ab9 */ /* 0x000fe20000000a00 */
[----:B------:R3:W-:Y:S01]  /*9d70*/  @P0 STG.E.U16 desc[UR16][R18.64], R3 ;  /* 0x0000000312000986 */ /* 0x0007e2000c101510 */
[----:B------:R-:W-:Y:S01]  /*9d80*/  ISETP.LT.AND P0, PT, R231, UR8, !P3 ;  /* 0x00000008e7007c0c */ /* 0x000fe2000df01270 */
[----:B------:R-:W-:Y:S01]  /*9d90*/  VIADD R141, R141, UR26 ;  /* 0x0000001a8d8d7c36 */ /* 0x000fe20008000000 */
[----:B------:R-:W-:Y:S01]  /*9da0*/  ISETP.LT.AND P3, PT, R250, UR6, !P3 ;  /* 0x00000006fa007c0c */ /* 0x000fe2000df61270 */
[----:B------:R-:W-:Y:S01]  /*9db0*/  @P6 STG.E.U16 desc[UR16][R20.64], R29 ;  /* 0x0000001d14006986 */ /* 0x000fe2000c101510 */
[----:B------:R-:W-:Y:S01]  /*9dc0*/  VIADD R0, R230, 0x7 ;  /* 0x00000007e6007836 */ /* 0x000fe20000000000 */
[----:B------:R-:W-:Y:S01]  /*9dd0*/  ULDC UR6, c[0x0][0x228] ;  /* 0x00008a0000067ab9 */ /* 0x000fe20000000800 */
[----:B------:R-:W-:Y:S01]  /*9de0*/  ULDC UR8, c[0x0][0x228] ;  /* 0x00008a0000087ab9 */ /* 0x000fe20000000800 */
[----:B------:R4:W-:Y:S01]  /*9df0*/  @P5 STG.E.U16 desc[UR16][R22.64], R24 ;  /* 0x0000001816005986 */ /* 0x0009e2000c101510 */
[----:B------:R-:W-:Y:S01]  /*9e00*/  ISETP.LT.AND P5, PT, R231, UR4, !P4 ;  /* 0x00000004e7007c0c */ /* 0x000fe2000e7a1270 */
[C---:B0-----:R-:W-:Y:S01]  /*9e10*/  IMAD.WIDE R16, R141.reuse, 0x2, R12 ;  /* 0x000000028d107825 */ /* 0x041fe200078e020c */
[----:B------:R-:W-:Y:S01]  /*9e20*/  ISETP.LT.AND P4, PT, R250, UR28, !P4 ;  /* 0x0000001cfa007c0c */ /* 0x000fe2000e781270 */
[----:B------:R-:W-:Y:S01]  /*9e30*/  ULDC UR4, c[0x0][0x22c] ;  /* 0x00008b0000047ab9 */ /* 0x000fe20000000800 */
[----:B------:R-:W-:Y:S01]  /*9e40*/  ISETP.GE.AND P6, PT, R0, UR10, PT ;  /* 0x0000000a00007c0c */ /* 0x000fe2000bfc6270 */
[C---:B---3--:R-:W-:Y:S01]  /*9e50*/  VIADD R3, R141.reuse, UR26 ;  /* 0x0000001a8d037c36 */ /* 0x048fe20008000000 */
[----:B------:R0:W-:Y:S01]  /*9e60*/  @P0 STG.E.U16 desc[UR16][R16.64], R26 ;  /* 0x0000001a10000986 */ /* 0x0001e2000c101510 */
[----:B------:R-:W-:Y:S01]  /*9e70*/  IMAD.WIDE R18, R141, 0x2, R14 ;  /* 0x000000028d127825 */ /* 0x000fe200078e020e */
[----:B------:R-:W-:Y:S01]  /*9e80*/  ULDC UR10, c[0x0][0x228] ;  /* 0x00008a00000a7ab9 */ /* 0x000fe20000000800 */
[----:B----4-:R-:W-:-:S02]  /*9e90*/  PRMT R23, R26, 0x7632, R23 ;  /* 0x000076321a177816 */ /* 0x010fc40000000017 */
[----:B------:R-:W-:Y:S01]  /*9ea0*/  IMAD.WIDE R20, R3, 0x2, R12 ;  /* 0x0000000203147825 */ /* 0x000fe200078e020c */
[----:B------:R-:W-:-:S03]  /*9eb0*/  PRMT R24, R88, 0x7632, R24 ;  /* 0x0000763258187816 */ /* 0x000fc60000000018 */
[----:B------:R-:W-:Y:S01]  /*9ec0*/  VIADD R0, R230, 0x8 ;  /* 0x00000008e6007836 */ /* 0x000fe20000000000 */
[----:B------:R3:W-:Y:S01]  /*9ed0*/  @P3 STG.E.U16 desc[UR16][R18.64], R23 ;  /* 0x0000001712003986 */ /* 0x0007e2000c101510 */
[C---:B------:R-:W-:Y:S02]  /*9ee0*/  ISETP.LT.AND P3, PT, R231.reuse, UR30, !P2 ;  /* 0x0000001ee7007c0c */ /* 0x040fe4000d761270 */
[----:B------:R-:W-:Y:S01]  /*9ef0*/  ISETP.LT.AND P2, PT, R250, UR6, !P2 ;  /* 0x00000006fa007c0c */ /* 0x000fe2000d741270 */
[----:B------:R4:W-:Y:S01]  /*9f00*/  @P5 STG.E.U16 desc[UR16][R20.64], R30 ;  /* 0x0000001e14005986 */ /* 0x0009e2000c101510 */
[----:B0-----:R-:W-:Y:S01]  /*9f10*/  PRMT R17, R30, 0x7632, R17 ;  /* 0x000076321e117816 */ /* 0x001fe20000000011 */
[----:B------:R-:W-:Y:S01]  /*9f20*/  ULDC UR6, c[0x0][0x228] ;  /* 0x00008a0000067ab9 */ /* 0x000fe20000000800 */
[----:B------:R-:W-:Y:S01]  /*9f30*/  ISETP.LT.AND P5, PT, R231, UR8, !P6 ;  /* 0x00000008e7007c0c */ /* 0x000fe2000f7a1270 */
[----:B------:R-:W-:Y:S01]  /*9f40*/  ULDC UR8, c[0x0][0x228] ;  /* 0x00008a0000087ab9 */ /* 0x000fe20000000800 */
[----:B------:R-:W-:Y:S01]  /*9f50*/  ISETP.GE.AND P0, PT, R0, UR4, PT ;  /* 0x0000000400007c0c */ /* 0x000fe2000bf06270 */
[----:B------:R-:W-:Y:S01]  /*9f60*/  VIADD R0, R230, 0x9 ;  /* 0x00000009e6007836 */ /* 0x000fe20000000000 */
[----:B------:R-:W-:Y:S01]  /*9f70*/  ULDC UR4, c[0x0][0x22c] ;  /* 0x00008b0000047ab9 */ /* 0x000fe20000000800 */
[----:B---3--:R-:W-:Y:S01]  /*9f80*/  IMAD.WIDE R22, R3, 0x2, R14 ;  /* 0x0000000203167825 */ /* 0x008fe200078e020e */
[----:B------:R-:W-:Y:S01]  /*9f90*/  ISETP.LT.AND P6, PT, R250, UR6, !P6 ;  /* 0x00000006fa007c0c */ /* 0x000fe2000f7c1270 */
[----:B------:R-:W-:-:S02]  /*9fa0*/  ULDC UR6, c[0x0][0x228] ;  /* 0x00008a0000067ab9 */ /* 0x000fc40000000800 */
[----:B------:R-:W-:Y:S01]  /*9fb0*/  VIADD R3, R3, UR26 ;  /* 0x0000001a03037c36 */ /* 0x000fe20008000000 */
[----:B------:R0:W-:Y:S01]  /*9fc0*/  @P4 STG.E.U16 desc[UR16][R22.64], R17 ;  /* 0x0000001116004986 */ /* 0x0001e2000c101510 */
[----:B------:R-:W-:Y:S01]  /*9fd0*/  ISETP.GE.AND P4, PT, R0, UR4, PT ;  /* 0x0000000400007c0c */ /* 0x000fe2000bf86270 */
[----:B------:R-:W-:Y:S01]  /*9fe0*/  VIADD R0, R230, 0xa ;  /* 0x0000000ae6007836 */ /* 0x000fe20000000000 */
[----:B------:R-:W-:Y:S01]  /*9ff0*/  ULDC UR4, c[0x0][0x22c] ;  /* 0x00008b0000047ab9 */ /* 0x000fe20000000800 */
[C---:B------:R-:W-:Y:S02]  /*a000*/  VIADD R25, R3.reuse, UR26 ;  /* 0x0000001a03197c36 */ /* 0x040fe40008000000 */
[----:B------:R-:W-:-:S04]  /*a010*/  IMAD.WIDE R18, R3, 0x2, R14 ;  /* 0x0000000203127825 */ /* 0x000fc800078e020e */
[----:B----4-:R-:W-:Y:S01]  /*a020*/  IMAD.WIDE R20, R25, 0x2, R12 ;  /* 0x0000000219147825 */ /* 0x010fe200078e020c */
[----:B0-----:R-:W-:-:S03]  /*a030*/  PRMT R23, R27, 0x7632, R23 ;  /* 0x000076321b177816 */ /* 0x001fc60000000017 */
[----:B------:R-:W-:Y:S01]  /*a040*/  IMAD.WIDE R16, R3, 0x2, R12 ;  /* 0x0000000203107825 */ /* 0x000fe200078e020c */
[----:B------:R-:W-:-:S03]  /*a050*/  PRMT R22, R32, 0x7632, R22 ;  /* 0x0000763220167816 */ /* 0x000fc60000000016 */
[----:B------:R-:W-:Y:S01]  /*a060*/  VIADD R3, R25, UR26 ;  /* 0x0000001a19037c36 */ /* 0x000fe20008000000 */
[----:B------:R0:W-:Y:S01]  /*a070*/  @P3 STG.E.U16 desc[UR16][R16.64], R27 ;  /* 0x0000001b10003986 */ /* 0x0001e2000c101510 */
[----:B------:R-:W-:Y:S01]  /*a080*/  ISETP.GE.AND P3, PT, R0, UR4, PT ;  /* 0x0000000400007c0c */ /* 0x000fe2000bf66270 */
[----:B------:R-:W-:Y:S01]  /*a090*/  VIADD R0, R230, 0xb ;  /* 0x0000000be6007836 */ /* 0x000fe20000000000 */
[----:B------:R-:W-:Y:S01]  /*a0a0*/  ULDC UR4, c[0x0][0x22c] ;  /* 0x00008b0000047ab9 */ /* 0x000fe20000000800 */
[----:B------:R3:W-:Y:S03]  /*a0b0*/  @P2 STG.E.U16 desc[UR16][R18.64], R23 ;  /* 0x0000001712002986 */ /* 0x0007e6000c101510 */
[----:B------:R-:W-:Y:S01]  /*a0c0*/  ISETP.GE.AND P2, PT, R0, UR4, PT ;  /* 0x0000000400007c0c */ /* 0x000fe2000bf46270 */
[----:B------:R4:W-:Y:S01]  /*a0d0*/  @P5 STG.E.U16 desc[UR16][R20.64], R31 ;  /* 0x0000001f14005986 */ /* 0x0009e2000c101510 */
[----:B------:R-:W-:Y:S01]  /*a0e0*/  ISETP.LT.AND P5, PT, R231, UR8, !P0 ;  /* 0x00000008e7007c0c */ /* 0x000fe2000c7a1270 */
[----:B------:R-:W-:Y:S01]  /*a0f0*/  VIADD R0, R230, 0xc ;  /* 0x0000000ce6007836 */ /* 0x000fe20000000000 */
[----:B------:R-:W-:Y:S01]  /*a100*/  ISETP.LT.AND P0, PT, R250, UR10, !P0 ;  /* 0x0000000afa007c0c */ /* 0x000fe2000c701270 */
[----:B0-----:R-:W-:Y:S01]  /*a110*/  IMAD.WIDE R16, R25, 0x2, R14 ;  /* 0x0000000219107825 */ /* 0x001fe200078e020e */
[----:B------:R-:W-:Y:S01]  /*a120*/  ULDC UR4, c[0x0][0x22c] ;  /* 0x00008b0000047ab9 */ /* 0x000fe20000000800 */
[----:B------:R-:W-:Y:S01]  /*a130*/  ULDC UR8, c[0x0][0x228] ;  /* 0x00008a0000087ab9 */ /* 0x000fe20000000800 */
[----:B------:R-:W-:Y:S01]  /*a140*/  ULDC UR10, c[0x0][0x228] ;  /* 0x00008a00000a7ab9 */ /* 0x000fe20000000800 */
[----:B---3--:R-:W-:Y:S01]  /*a150*/  IMAD.WIDE R18, R3, 0x2, R12 ;  /* 0x0000000203127825 */ /* 0x008fe200078e020c */
[----:B----4-:R-:W-:-:S03]  /*a160*/  PRMT R31, R31, 0x7632, R31 ;  /* 0x000076321f1f7816 */ /* 0x010fc6000000001f */
[C---:B------:R-:W-:Y:S02]  /*a170*/  IMAD.WIDE R20, R3.reuse, 0x2, R14 ;  /* 0x0000000203147825 */ /* 0x040fe400078e020e */
[----:B------:R0:W-:Y:S01]  /*a180*/  @P6 STG.E.U16 desc[UR16][R16.64], R31 ;  /* 0x0000001f10006986 */ /* 0x0001e2000c101510 */
[----:B------:R-:W-:Y:S01]  /*a190*/  ISETP.GE.AND P6, PT, R0, UR4, PT ;  /* 0x0000000400007c0c */ /* 0x000fe2000bfc6270 */
[----:B------:R-:W-:Y:S01]  /*a1a0*/  ULDC UR4, c[0x0][0x228] ;  /* 0x00008a0000047ab9 */ /* 0x000fe20000000800 */
[----:B------:R-:W-:Y:S01]  /*a1b0*/  VIADD R3, R3, UR26 ;  /* 0x0000001a03037c36 */ /* 0x000fe20008000000 */
[----:B------:R3:W-:Y:S01]  /*a1c0*/  @P5 STG.E.U16 desc[UR16][R18.64], R32 ;  /* 0x0000002012005986 */ /* 0x0007e2000c101510 */
[----:B------:R-:W-:Y:S01]  /*a1d0*/  VIADD R0, R230, 0xd ;  /* 0x0000000de6007836 */ /* 0x000fe20000000000 */
[C---:B------:R-:W-:Y:S01]  /*a1e0*/  ISETP.LT.AND P5, PT, R231.reuse, UR8, !P3 ;  /* 0x00000008e7007c0c */ /* 0x040fe2000dfa1270 */
[----:B------:R-:W-:Y:S01]  /*a1f0*/  ULDC UR8, c[0x0][0x228] ;  /* 0x00008a0000087ab9 */ /* 0x000fe20000000800 */
[----:B------:R4:W-:Y:S01]  /*a200*/  @P0 STG.E.U16 desc[UR16][R20.64], R22 ;  /* 0x0000001614000986 */ /* 0x0009e2000c101510 */
[----:B------:R-:W-:Y:S01]  /*a210*/  ISETP.LT.AND P0, PT, R231, UR4, !P4 ;  /* 0x00000004e7007c0c */ /* 0x000fe2000e701270 */
[----:B------:R-:W-:Y:S01]  /*a220*/  ULDC UR4, c[0x0][0x22c] ;  /* 0x00008b0000047ab9 */ /* 0x000fe20000000800 */
[C---:B------:R-:W-:Y:S01]  /*a230*/  ISETP.LT.AND P4, PT, R250.reuse, UR6, !P4 ;  /* 0x00000006fa007c0c */ /* 0x040fe2000e781270 */
[----:B------:R-:W-:Y:S01]  /*a240*/  ULDC UR6, c[0x0][0x228] ;  /* 0x00008a0000067ab9 */ /* 0x000fe20000000800 */
[----:B0-----:R-:W-:Y:S01]  /*a250*/  IMAD.WIDE R16, R3, 0x2, R12 ;  /* 0x0000000203107825 */ /* 0x001fe200078e020c */
[----:B------:R-:W-:Y:S01]  /*a260*/  ISETP.LT.AND P3, PT, R250, UR6, !P3 ;  /* 0x00000006fa007c0c */ /* 0x000fe2000df61270 */
[----:B------:R-:W-:-:S02]  /*a270*/  ULDC UR6, c[0x0][0x228] ;  /* 0x00008a0000067ab9 */ /* 0x000fc40000000800 */
[----:B---3--:R-:W-:Y:S01]  /*a280*/  IMAD.WIDE R18, R3, 0x2, R14 ;  /* 0x0000000203127825 */ /* 0x008fe200078e020e */
[----:B----4-:R-:W-:-:S03]  /*a290*/  PRMT R21, R36, 0x7632, R21 ;  /* 0x0000763224157816 */ /* 0x010fc60000000015 */
[----:B------:R-:W-:Y:S01]  /*a2a0*/  VIADD R3, R3, UR26 ;  /* 0x0000001a03037c36 */ /* 0x000fe20008000000 */
[----:B------:R0:W-:Y:S01]  /*a2b0*/  @P0 STG.E.U16 desc[UR16][R16.64], R36 ;  /* 0x0000002410000986 */ /* 0x0001e2000c101510 */
[----:B------:R-:W-:Y:S01]  /*a2c0*/  ISETP.GE.AND P0, PT, R0, UR4, PT ;  /* 0x0000000400007c0c */ /* 0x000fe2000bf06270 */
[----:B------:R-:W-:Y:S01]  /*a2d0*/  ULDC UR4, c[0x0][0x228] ;  /* 0x00008a0000047ab9 */ /* 0x000fe20000000800 */
[----:B------:R-:W-:Y:S01]  /*a2e0*/  IMAD.WIDE R22, R3, 0x2, R14 ;  /* 0x0000000203167825 */ /* 0x000fe200078e020e */
[----:B------:R3:W-:Y:S01]  /*a2f0*/  @P4 STG.E.U16 desc[UR16][R18.64], R21 ;  /* 0x0000001512004986 */ /* 0x0007e2000c101510 */
[----:B------:R-:W-:Y:S01]  /*a300*/  ISETP.LT.AND P4, PT, R231, UR4, !P2 ;  /* 0x00000004e7007c0c */ /* 0x000fe2000d781270 */
[----:B------:R-:W-:Y:S01]  /*a310*/  ULDC UR4, c[0x0][0x22c] ;  /* 0x00008b0000047ab9 */ /* 0x000fe20000000800 */
[----:B------:R-:W-:Y:S01]  /*a320*/  ISETP.LT.AND P2, PT, R250, UR6, !P2 ;  /* 0x00000006fa007c0c */ /* 0x000fe2000d741270 */
[----:B------:R-:W-:Y:S01]  /*a330*/  VIADD R0, R230, 0xe ;  /* 0x0000000ee6007836 */ /* 0x000fe20000000000 */
[----:B------:R-:W-:Y:S01]  /*a340*/  ULDC UR6, c[0x0][0x228] ;  /* 0x00008a0000067ab9 */ /* 0x000fe20000000800 */
[----:B0-----:R-:W-:Y:S01]  /*a350*/  PRMT R17, R33, 0x7632, R17 ;  /* 0x0000763221117816 */ /* 0x001fe20000000011 */
[----:B---3--:R-:W-:-:S04]  /*a360*/  IMAD.WIDE R20, R3, 0x2, R12 ;  /* 0x0000000203147825 */ /* 0x008fc800078e020c */
        /* <DEDUP_REMOVED lines=8> */
[----:B------:R-:W-:Y:S01]  /*a3f0*/  VIADD R0, R230, 0xf ;  /* 0x0000000fe6007836 */ /* 0x000fe20000000000 */
[----:B------:R-:W-:Y:S01]  /*a400*/  ISETP.LT.AND P6, PT, R250, UR4, !P6 ;  /* 0x00000004fa007c0c */ /* 0x000fe2000f7c1270 */
[----:B------:R-:W-:Y:S01]  /*a410*/  ULDC UR4, c[0x0][0x22c] ;  /* 0x00008b0000047ab9 */ /* 0x000fe20000000800 */
[----:B0-----:R-:W-:Y:S01]  /*a420*/  PRMT R21, R37, 0x7632, R21 ;  /* 0x0000763225157816 */ /* 0x001fe20000000015 */
[----:B---3--:R-:W-:-:S04]  /*a430*/  IMAD.WIDE R16, R3, 0x2, R12 ;  /* 0x0000000203107825 */ /* 0x008fc800078e020c */
[----:B------:R-:W-:Y:S01]  /*a440*/  VIADD R3, R3, UR26 ;  /* 0x0000001a03037c36 */ /* 0x000fe20008000000 */
[----:B------:R0:W-:Y:S01]  /*a450*/  @P4 STG.E.U16 desc[UR16][R16.64], R37 ;  /* 0x0000002510004986 */ /* 0x0001e2000c101510 */
[----:B------:R-:W-:Y:S01]  /*a460*/  ISETP.GE.AND P4, PT, R0, UR4, PT ;  /* 0x0000000400007c0c */ /* 0x000fe2000bf86270 */
[----:B------:R-:W-:Y:S01]  /*a470*/  VIADD R0, R230, 0x10 ;  /* 0x00000010e6007836 */ /* 0x000fe20000000000 */
[----:B------:R-:W-:Y:S01]  /*a480*/  ULDC UR4, c[0x0][0x22c] ;  /* 0x00008b0000047ab9 */ /* 0x000fe20000000800 */
[----:B------:R3:W-:Y:S01]  /*a490*/  @P2 STG.E.U16 desc[UR16][R18.64], R21 ;  /* 0x0000001512002986 */ /* 0x0007e2000c101510 */
[----:B------:R-:W-:Y:S01]  /*a4a0*/  ISETP.LT.AND P2, PT, R231, UR6, !P0 ;  /* 0x00000006e7007c0c */ /* 0x000fe2000c741270 */
[C---:B------:R-:W-:Y:S01]  /*a4b0*/  VIADD R23, R3.reuse, UR26 ;  /* 0x0000001a03177c36 */ /* 0x040fe20008000000 */
[----:B------:R-:W-:Y:S01]  /*a4c0*/  ULDC UR6, c[0x0][0x228] ;  /* 0x00008a0000067ab9 */ /* 0x000fe20000000800 */
[----:B0-----:R-:W-:-:S04]  /*a4d0*/  IMAD.WIDE R16, R3, 0x2, R14 ;  /* 0x0000000203107825 */ /* 0x001fc800078e020e */
[----:B---3--:R-:W-:-:S04]  /*a4e0*/  IMAD.WIDE R20, R3, 0x2, R12 ;  /* 0x0000000203147825 */ /* 0x008fc800078e020c */
[----:B------:R-:W-:Y:S01]  /*a4f0*/  IMAD.WIDE R18, R23, 0x2, R12 ;  /* 0x0000000217127825 */ /* 0x000fe200078e020c */
[----:B------:R0:W-:Y:S01]  /*a500*/  @P3 STG.E.U16 desc[UR16][R20.64], R34 ;  /* 0x0000002214003986 */ /* 0x0001e2000c101510 */
[----:B------:R-:W-:Y:S01]  /*a510*/  ISETP.GE.AND P3, PT, R0, UR4, PT ;  /* 0x0000000400007c0c */ /* 0x000fe2000bf66270 */
[----:B------:R-:W-:Y:S01]  /*a520*/  ULDC UR4, c[0x0][0x228] ;  /* 0x00008a0000047ab9 */ /* 0x000fe20000000800 */
[----:B------:R-:W-:Y:S01]  /*a530*/  VIADD R0, R230, 0x11 ;  /* 0x00000011e6007836 */ /* 0x000fe20000000000 */
[----:B------:R-:W-:Y:S01]  /*a540*/  ISETP.LT.AND P0, PT, R250, UR4, !P0 ;  /* 0x00000004fa007c0c */ /* 0x000fe2000c701270 */
[----:B------:R-:W-:Y:S01]  /*a550*/  ULDC UR4, c[0x0][0x22c] ;  /* 0x00008b0000047ab9 */ /* 0x000fe20000000800 */
[----:B0-----:R-:W-:-:S05]  /*a560*/  PRMT R21, R34, 0x7632, R21 ;  /* 0x0000763222157816 */ /* 0x001fca0000000015 */
[----:B------:R0:W-:Y:S01]  /*a570*/  @P6 STG.E.U16 desc[UR16][R16.64], R21 ;  /* 0x0000001510006986 */ /* 0x0001e2000c101510 */
[C---:B------:R-:W-:Y:S01]  /*a580*/  ISETP.LT.AND P6, PT, R231.reuse, UR10, !P4 ;  /* 0x0000000ae7007c0c */ /* 0x040fe2000e7c1270 */
[----:B------:R-:W-:Y:S02]  /*a590*/  ULDC UR10, c[0x0][0x228] ;  /* 0x00008a00000a7ab9 */ /* 0x000fe40000000800 */
[----:B------:R3:W-:Y:S01]  /*a5a0*/  @P2 STG.E.U16 desc[UR16][R18.64], R38 ;  /* 0x0000002612002986 */ /* 0x0007e2000c101510 */
[----:B------:R-:W-:Y:S01]  /*a5b0*/  ISETP.LT.AND P2, PT, R231, UR6, !P5 ;  /* 0x00000006e7007c0c */ /* 0x000fe2000ef41270 */
[----:B------:R-:W-:Y:S01]  /*a5c0*/  ULDC UR6, c[0x0][0x228] ;  /* 0x00008a0000067ab9 */ /* 0x000fe20000000800 */
[C---:B------:R-:W-:Y:S01]  /*a5d0*/  ISETP.LT.AND P5, PT, R250.reuse, UR8, !P5 ;  /* 0x00000008fa007c0c */ /* 0x040fe2000efa1270 */
[----:B------:R-:W-:Y:S01]  /*a5e0*/  ULDC UR8, c[0x0][0x228] ;  /* 0x00008a0000087ab9 */ /* 0x000fe20000000800 */
[----:B------:R-:W-:Y:S01]  /*a5f0*/  ISETP.LT.AND P4, PT, R250, UR6, !P4 ;  /* 0x00000006fa007c0c */ /* 0x000fe2000e781270 */
[----:B------:R-:W-:Y:S01]  /*a600*/  ULDC UR6, c[0x0][0x228] ;  /* 0x00008a0000067ab9 */ /* 0x000fe20000000800 */
[----:B0-----:R-:W-:Y:S01]  /*a610*/  IMAD.WIDE R20, R23, 0x2, R14 ;  /* 0x0000000217147825 */ /* 0x001fe200078e020e */
[----:B------:R-:W-:-:S03]  /*a620*/  PRMT R17, R38, 0x7632, R17 ;  /* 0x0000763226117816 */ /* 0x000fc60000000011 */
[----:B------:R-:W-:Y:S02]  /*a630*/  VIADD R23, R23, UR26 ;  /* 0x0000001a17177c36 */ /* 0x000fe40008000000 */
[----:B------:R0:W-:Y:S01]  /*a640*/  @P0 STG.E.U16 desc[UR16][R20.64], R17 ;  /* 0x0000001114000986 */ /* 0x0001e2000c101510 */
[----:B------:R-:W-:Y:S01]  /*a650*/  ISETP.GE.AND P0, PT, R0, UR4, PT ;  /* 0x0000000400007c0c */ /* 0x000fe2000bf06270 */
[C---:B------:R-:W-:Y:S01]  /*a660*/  VIADD R3, R23.reuse, UR26 ;  /* 0x0000001a17037c36 */ /* 0x040fe20008000000 */
[----:B------:R-:W-:Y:S01]  /*a670*/  ULDC UR4, c[0x0][0x22c] ;  /* 0x00008b0000047ab9 */ /* 0x000fe20000000800 */
[----:B---3--:R-:W-:-:S04]  /*a680*/  IMAD.WIDE R18, R23, 0x2, R14 ;  /* 0x0000000217127825 */ /* 0x008fc800078e020e */
[----:B------:R-:W-:Y:S02]  /*a690*/  VIADD R0, R230, 0x12 ;  /* 0x00000012e6007836 */ /* 0x000fe40000000000 */
[----:B------:R-:W-:Y:S02]  /*a6a0*/  VIADD R25, R3, UR26 ;  /* 0x0000001a03197c36 */ /* 0x000fe40008000000 */
[----:B0-----:R-:W-:Y:S01]  /*a6b0*/  IMAD.WIDE R16, R23, 0x2, R12 ;  /* 0x0000000217107825 */ /* 0x001fe200078e020c */
[----:B------:R-:W-:-:S03]  /*a6c0*/  PRMT R21, R35, 0x7632, R21 ;  /* 0x0000763223157816 */ /* 0x000fc60000000015 */
[----:B------:R-:W-:Y:S01]  /*a6d0*/  IMAD.WIDE R22, R3, 0x2, R12 ;  /* 0x0000000203167825 */ /* 0x000fe200078e020c */
[----:B------:R0:W-:Y:S01]  /*a6e0*/  @P2 STG.E.U16 desc[UR16][R16.64], R35 ;  /* 0x0000002310002986 */ /* 0x0001e2000c101510 */
[----:B------:R-:W-:Y:S01]  /*a6f0*/  ISETP.GE.AND P2, PT, R0, UR4, PT ;  /* 0x0000000400007c0c */ /* 0x000fe2000bf46270 */
[----:B------:R-:W-:Y:S01]  /*a700*/  ULDC UR4, c[0x0][0x22c] ;  /* 0x00008b0000047ab9 */ /* 0x000fe20000000800 */
[----:B------:R-:W-:Y:S01]  /*a710*/  VIADD R0, R230, 0x13 ;  /* 0x00000013e6007836 */ /* 0x000fe20000000000 */
[----:B------:R3:W-:Y:S04]  /*a720*/  @P5 STG.E.U16 desc[UR16][R18.64], R21 ;  /* 0x0000001512005986 */ /* 0x0007e8000c101510 */
[----:B------:R4:W-:Y:S01]  /*a730*/  @P6 STG.E.U16 desc[UR16][R22.64], R39 ;  /* 0x0000002716006986 */ /* 0x0009e2000c101510 */
[----:B------:R-:W-:Y:S01]  /*a740*/  ISETP.LT.AND P6, PT, R231, UR8, !P3 ;  /* 0x00000008e7007c0c */ /* 0x000fe2000dfc1270 */
[----:B------:R-:W-:Y:S01]  /*a750*/  ULDC UR8, c[0x0][0x228] ;  /* 0x00008a0000087ab9 */ /* 0x000fe20000000800 */
[----:B------:R-:W-:Y:S01]  /*a760*/  ISETP.LT.AND P3, PT, R250, UR10, !P3 ;  /* 0x0000000afa007c0c */ /* 0x000fe2000df61270 */
[----:B0-----:R-:W-:Y:S01]  /*a770*/  IMAD.WIDE R16, R3, 0x2, R14 ;  /* 0x0000000203107825 */ /* 0x001fe200078e020e */
[----:B------:R-:W-:Y:S01]  /*a780*/  ISETP.GE.AND P5, PT, R0, UR4, PT ;  /* 0x0000000400007c0c */ /* 0x000fe2000bfa6270 */
[----:B------:R-:W-:Y:S01]  /*a790*/  ULDC UR10, c[0x0][0x228] ;  /* 0x00008a00000a7ab9 */ /* 0x000fe20000000800 */
[----:B------:R-:W-:Y:S01]  /*a7a0*/  PRMT R0, R40, 0x7632, R0 ;  /* 0x0000763228007816 */ /* 0x000fe20000000000 */
[----:B---3--:R-:W-:Y:S01]  /*a7b0*/  IMAD.WIDE R18, R25, 0x2, R12 ;  /* 0x0000000219127825 */ /* 0x008fe200078e020c */
[----:B------:R-:W-:Y:S01]  /*a7c0*/  ULDC UR4, c[0x0][0x22c] ;  /* 0x00008b0000047ab9 */ /* 0x000fe20000000800 */
[----:B----4-:R-:W-:-:S02]  /*a7d0*/  PRMT R39, R39, 0x7632, R39 ;  /* 0x0000763227277816 */ /* 0x010fc40000000027 */
[----:B------:R-:W-:-:S03]  /*a7e0*/  IMAD.WIDE R20, R25, 0x2, R14 ;  /* 0x0000000219147825 */ /* 0x000fc600078e020e */
[----:B------:R0:W-:Y:S01]  /*a7f0*/  @P4 STG.E.U16 desc[UR16][R16.64], R39 ;  /* 0x0000002710004986 */ /* 0x0001e2000c101510 */
[----:B------:R-:W-:Y:S02]  /*a800*/  VIADD R22, R230, 0x14 ;  /* 0x00000014e6167836 */ /* 0x000fe40000000000 */
[----:B------:R-:W-:Y:S01]  /*a810*/  VIADD R25, R25, UR26 ;  /* 0x0000001a19197c36 */ /* 0x000fe20008000000 */
[----:B------:R3:W-:Y:S01]  /*a820*/  @P6 STG.E.U16 desc[UR16][R18.64], R40 ;  /* 0x0000002812006986 */ /* 0x0007e2000c101510 */
[C---:B------:R-:W-:Y:S01]  /*a830*/  ISETP.LT.AND P6, PT, R231.reuse, UR10, !P2 ;  /* 0x0000000ae7007c0c */ /* 0x040fe2000d7c1270 */
[----:B------:R-:W-:Y:S01]  /*a840*/  ULDC UR10, c[0x0][0x228] ;  /* 0x00008a00000a7ab9 */ /* 0x000fe20000000800 */
[----:B------:R-:W-:Y:S01]  /*a850*/  ISETP.GE.AND P4, PT, R22, UR4, PT ;  /* 0x0000000416007c0c */ /* 0x000fe2000bf86270 */
[----:B------:R4:W-:Y:S01]  /*a860*/  @P3 STG.E.U16 desc[UR16][R20.64], R0 ;  /* 0x0000000014003986 */ /* 0x0009e2000c101510 */
[----:B------:R-:W-:Y:S01]  /*a870*/  ISETP.LT.AND P3, PT, R231, UR6, !P0 ;  /* 0x00000006e7007c0c */ /* 0x000fe2000c761270 */
[----:B------:R-:W-:Y:S01]  /*a880*/  ULDC UR4, c[0x0][0x248] ;  /* 0x0000920000047ab9 */ /* 0x000fe20000000800 */
[C---:B------:R-:W-:Y:S01]  /*a890*/  ISETP.LT.AND P0, PT, R250.reuse, UR8, !P0 ;  /* 0x00000008fa007c0c */ /* 0x040fe2000c701270 */
[C---:B------:R-:W-:Y:S01]  /*a8a0*/  VIADD R3, R25.reuse, UR4 ;  /* 0x0000000419037c36 */ /* 0x040fe20008000000 */
[----:B------:R-:W-:Y:S01]  /*a8b0*/  ISETP.LT.AND P2, PT, R250, UR12, !P2 ;  /* 0x0000000cfa007c0c */ /* 0x000fe2000d741270 */
[C---:B0-----:R-:W-:Y:S01]  /*a8c0*/  IMAD.WIDE R16, R25.reuse, 0x2, R12 ;  /* 0x0000000219107825 */ /* 0x041fe200078e020c */
[----:B------:R-:W-:Y:S01]  /*a8d0*/  ULDC UR4, c[0x0][0x22c] ;  /* 0x00008b0000047ab9 */ /* 0x000fe20000000800 */
[----:B------:R-:W-:Y:S01]  /*a8e0*/  ULDC UR8, c[0x0][0x228] ;  /* 0x00008a0000087ab9 */ /* 0x000fe20000000800 */
[----:B------:R-:W-:Y:S01]  /*a8f0*/  ULDC UR12, c[0x0][0x228] ;  /* 0x00008a00000c7ab9 */ /* 0x000fe20000000800 */
[----:B---3--:R-:W-:Y:S01]  /*a900*/  IMAD.WIDE R18, R25, 0x2, R14 ;  /* 0x0000000219127825 */ /* 0x008fe200078e020e */
[----:B------:R-:W-:Y:S01]  /*a910*/  PRMT R25, R41, 0x7632, R25 ;  /* 0x0000763229197816 */ /* 0x000fe20000000019 */
[----:B------:R-:W-:-:S02]  /*a920*/  ULDC UR6, c[0x0][0x22c] ;  /* 0x00008b0000067ab9 */ /* 0x000fc40000000800 */
[C---:B----4-:R-:W-:Y:S01]  /*a930*/  IMAD.WIDE R20, R3.reuse, 0x2, R12 ;  /* 0x0000000203147825 */ /* 0x050fe200078e020c */
[----:B------:R0:W-:Y:S03]  /*a940*/  @P3 STG.E.U16 desc[UR16][R16.64], R88 ;  /* 0x0000005810003986 */ /* 0x0001e6000c101510 */
[----:B------:R-:W-:Y:S01]  /*a950*/  VIADD R0, R230, 0x15 ;  /* 0x00000015e6007836 */ /* 0x000fe20000000000 */
[----:B------:R3:W-:Y:S01]  /*a960*/  @P0 STG.E.U16 desc[UR16][R18.64], R24 ;  /* 0x0000001812000986 */ /* 0x0007e2000c101510 */
[----:B------:R-:W-:-:S03]  /*a970*/  IMAD.WIDE R22, R3, 0x2, R14 ;  /* 0x0000000203167825 */ /* 0x000fc600078e020e */
[----:B------:R-:W-:Y:S01]  /*a980*/  @P6 STG.E.U16 desc[UR16][R20.64], R41 ;  /* 0x0000002914006986 */ /* 0x000fe2000c101510 */
[----:B------:R-:W-:Y:S01]  /*a990*/  ISETP.GE.AND P3, PT, R0, UR4, PT ;  /* 0x0000000400007c0c */ /* 0x000fe2000bf66270 */
[----:B------:R-:W-:Y:S01]  /*a9a0*/  ULDC UR4, c[0x0][0x248] ;  /* 0x0000920000047ab9 */ /* 0x000fe20000000800 */
[C---:B------:R-:W-:Y:S01]  /*a9b0*/  ISETP.LT.AND P6, PT, R231.reuse, UR12, !P4 ;  /* 0x0000000ce7007c0c */ /* 0x040fe2000e7c1270 */
[----:B------:R4:W-:Y:S01]  /*a9c0*/  @P2 STG.E.U16 desc[UR16][R22.64], R25 ;  /* 0x0000001916002986 */ /* 0x0009e2000c101510 */
[----:B------:R-:W-:Y:S01]  /*a9d0*/  ISETP.LT.AND P2, PT, R231, UR8, !P5 ;  /* 0x00000008e7007c0c */ /* 0x000fe2000ef41270 */
[----:B------:R-:W-:Y:S01]  /*a9e0*/  VIADD R3, R3, UR4 ;  /* 0x0000000403037c36 */ /* 0x000fe20008000000 */
[----:B------:R-:W-:Y:S01]  /*a9f0*/  ISETP.LT.AND P5, PT, R250, UR10, !P5 ;  /* 0x0000000afa007c0c */ /* 0x000fe2000efa1270 */
[----:B------:R-:W-:Y:S01]  /*aa00*/  ULDC UR4, c[0x0][0x248] ;  /* 0x0000920000047ab9 */ /* 0x000fe20000000800 */
[----:B------:R-:W-:Y:S01]  /*aa10*/  VIADD R0, R230, 0x16 ;  /* 0x00000016e6007836 */ /* 0x000fe20000000000 */
[----:B------:R-:W-:Y:S01]  /*aa20*/  ULDC UR8, c[0x0][0x228] ;  /* 0x00008a0000087ab9 */ /* 0x000fe20000000800 */
[C---:B0-----:R-:W-:Y:S01]  /*aa30*/  IMAD.WIDE R16, R3.reuse, 0x2, R12 ;  /* 0x0000000203107825 */ /* 0x041fe200078e020c */
[----:B------:R-:W-:Y:S01]  /*aa40*/  ULDC UR10, c[0x0][0x228] ;  /* 0x00008a00000a7ab9 */ /* 0x000fe20000000800 */
[----:B------:R-:W-:Y:S01]  /*aa50*/  ULDC UR12, c[0x0][0x228] ;  /* 0x00008a00000c7ab9 */ /* 0x000fe20000000800 */
[----:B------:R-:W-:Y:S01]  /*aa60*/  ISETP.GE.AND P0, PT, R0, UR6, PT ;  /* 0x0000000600007c0c */ /* 0x000fe2000bf06270 */
[C---:B---3--:R-:W-:Y:S01]  /*aa70*/  IMAD.WIDE R18, R3.reuse, 0x2, R14 ;  /* 0x0000000203127825 */ /* 0x048fe200078e020e */
[----:B------:R-:W-:Y:S01]  /*aa80*/  ISETP.LT.AND P4, PT, R250, UR8, !P4 ;  /* 0x00000008fa007c0c */ /* 0x000fe2000e781270 */
[----:B------:R-:W-:Y:S01]  /*aa90*/  ULDC UR6, c[0x0][0x22c] ;  /* 0x00008b0000067ab9 */ /* 0x000fe20000000800 */
[----:B------:R0:W-:Y:S01]  /*aaa0*/  @P2 STG.E.U16 desc[UR16][R16.64], R89 ;  /* 0x0000005910002986 */ /* 0x0001e2000c101510 */
[----:B----4-:R-:W-:Y:S01]  /*aab0*/  VIADD R23, R3, UR4 ;  /* 0x0000000403177c36 */ /* 0x010fe20008000000 */
[----:B------:R-:W-:Y:S01]  /*aac0*/  PRMT R3, R89, 0x7632, R3 ;  /* 0x0000763259037816 */ /* 0x000fe20000000003 */
[----:B------:R-:W-:Y:S01]  /*aad0*/  VIADD R0, R230, 0x17 ;  /* 0x00000017e6007836 */ /* 0x000fe20000000000 */
[----:B------:R-:W-:Y:S01]  /*aae0*/  ULDC UR4, c[0x0][0x22c] ;  /* 0x00008b0000047ab9 */ /* 0x000fe20000000800 */
[----:B------:R-:W-:Y:S01]  /*aaf0*/  IMAD.WIDE R20, R23, 0x2, R12 ;  /* 0x0000000217147825 */ /* 0x000fe200078e020c */
[----:B------:R-:W-:Y:S01]  /*ab00*/  PRMT R24, R43, 0x7632, R24 ;  /* 0x000076322b187816 */ /* 0x000fe20000000018 */
[----:B------:R3:W-:Y:S01]  /*ab10*/  @P5 STG.E.U16 desc[UR16][R18.64], R3 ;  /* 0x0000000312005986 */ /* 0x0007e2000c101510 */
[----:B------:R-:W-:Y:S01]  /*ab20*/  ISETP.GE.AND P2, PT, R0, UR4, PT ;  /* 0x0000000400007c0c */ /* 0x000fe2000bf46270 */
[----:B------:R-:W-:Y:S01]  /*ab30*/  ULDC UR4, c[0x0][0x248] ;  /* 0x0000920000047ab9 */ /* 0x000fe20000000800 */
[----:B------:R-:W-:Y:S01]  /*ab40*/  VIADD R0, R230, 0x18 ;  /* 0x00000018e6007836 */ /* 0x000fe20000000000 */
[----:B------:R4:W-:Y:S01]  /*ab50*/  @P6 STG.E.U16 desc[UR16][R20.64], R42 ;  /* 0x0000002a14006986 */ /* 0x0009e2000c101510 */
[----:B------:R-:W-:Y:S01]  /*ab60*/  ISETP.LT.AND P6, PT, R231, UR10, !P3 ;  /* 0x0000000ae7007c0c */ /* 0x000fe2000dfc1270 */
[C---:B0-----:R-:W-:Y:S01]  /*ab70*/  IMAD.WIDE R16, R23.reuse, 0x2, R14 ;  /* 0x0000000217107825 */ /* 0x041fe200078e020e */
[----:B------:R-:W-:Y:S01]  /*ab80*/  ISETP.LT.AND P3, PT, R250, UR12, !P3 ;  /* 0x0000000cfa007c0c */ /* 0x000fe2000df61270 */
[----:B------:R-:W-:Y:S01]  /*ab90*/  ULDC UR10, c[0x0][0x228] ;  /* 0x00008a00000a7ab9 */ /* 0x000fe20000000800 */
[----:B------:R-:W-:Y:S01]  /*aba0*/  ISETP.GE.AND P5, PT, R0, UR6, PT ;  /* 0x0000000600007c0c */ /* 0x000fe2000bfa6270 */
[----:B------:R-:W-:Y:S01]  /*abb0*/  VIADD R22, R230, 0x19 ;  /* 0x00000019e6167836 */ /* 0x000fe20000000000 */
[----:B------:R-:W-:Y:S01]  /*abc0*/  PRMT R0, R90, 0x7632, R0 ;  /* 0x000076325a007816 */ /* 0x000fe20000000000 */
[----:B---3--:R-:W-:Y:S01]  /*abd0*/  VIADD R3, R23, UR4 ;  /* 0x0000000417037c36 */ /* 0x008fe20008000000 */
[----:B------:R-:W-:Y:S01]  /*abe0*/  ULDC UR4, c[0x0][0x22c] ;  /* 0x00008b0000047ab9 */ /* 0x000fe20000000800 */
[----:B------:R-:W-:Y:S01]  /*abf0*/  ULDC UR12, c[0x0][0x228] ;  /* 0x00008a00000c7ab9 */ /* 0x000fe20000000800 */
[----:B------:R-:W-:Y:S01]  /*ac00*/  ULDC UR6, c[0x0][0x248] ;  /* 0x0000920000067ab9 */ /* 0x000fe20000000800 */
[----:B----4-:R-:W-:Y:S01]  /*ac10*/  PRMT R42, R42, 0x7632, R42 ;  /* 0x000076322a2a7816 */ /* 0x010fe2000000002a */
[----:B------:R-:W-:Y:S01]  /*ac20*/  IMAD.WIDE R18, R3, 0x2, R12 ;  /* 0x0000000203127825 */ /* 0x000fe200078e020c */
[----:B------:R-:W-:-:S03]  /*ac30*/  ULDC UR8, c[0x0][0x22c] ;  /* 0x00008b0000087ab9 */ /* 0x000fc60000000800 */
[C---:B------:R-:W-:Y:S01]  /*ac40*/  IMAD.WIDE R20, R3.reuse, 0x2, R14 ;  /* 0x0000000203147825 */ /* 0x040fe200078e020e */
[----:B------:R0:W-:Y:S01]  /*ac50*/  @P4 STG.E.U16 desc[UR16][R16.64], R42 ;  /* 0x0000002a10004986 */ /* 0x0001e2000c101510 */
[----:B------:R-:W-:Y:S01]  /*ac60*/  ISETP.GE.AND P4, PT, R22, UR4, PT ;  /* 0x0000000416007c0c */ /* 0x000fe2000bf86270 */
[----:B------:R-:W-:Y:S02]  /*ac70*/  ULDC UR4, c[0x0][0x248] ;  /* 0x0000920000047ab9 */ /* 0x000fe40000000800 */
[----:B------:R3:W-:Y:S01]  /*ac80*/  @P6 STG.E.U16 desc[UR16][R18.64], R90 ;  /* 0x0000005a12006986 */ /* 0x0007e2000c101510 */
[----:B------:R-:W-:Y:S01]  /*ac90*/  VIADD R3, R3, UR4 ;  /* 0x0000000403037c36 */ /* 0x000fe20008000000 */
[C---:B------:R-:W-:Y:S01]  /*aca0*/  ISETP.LT.AND P6, PT, R231.reuse, UR14, !P2 ;  /* 0x0000000ee7007c0c */ /* 0x040fe2000d7c1270 */
[----:B------:R-:W-:Y:S01]  /*acb0*/  ULDC UR4, c[0x0][0x248] ;  /* 0x0000920000047ab9 */ /* 0x000fe20000000800 */
[----:B------:R4:W-:Y:S01]  /*acc0*/  @P3 STG.E.U16 desc[UR16][R20.64], R0 ;  /* 0x0000000014003986 */ /* 0x0009e2000c101510 */
[----:B------:R-:W-:Y:S01]  /*acd0*/  ISETP.LT.AND P3, PT, R231, UR10, !P0 ;  /* 0x0000000ae7007c0c */ /* 0x000fe2000c761270 */
[C---:B------:R-:W-:Y:S01]  /*ace0*/  VIADD R25, R3.reuse, UR6 ;  /* 0x0000000603197c36 */ /* 0x040fe20008000000 */
[C---:B------:R-:W-:Y:S01]  /*acf0*/  ISETP.LT.AND P0, PT, R250.reuse, UR12, !P0 ;  /* 0x0000000cfa007c0c */ /* 0x040fe2000c701270 */
[C---:B0-----:R-:W-:Y:S01]  /*ad00*/  IMAD.WIDE R16, R3.reuse, 0x2, R12 ;  /* 0x0000000203107825 */ /* 0x041fe200078e020c */
[----:B------:R-:W-:Y:S01]  /*ad10*/  ISETP.LT.AND P2, PT, R250, UR18, !P2 ;  /* 0x00000012fa007c0c */ /* 0x000fe2000d741270 */
[----:B------:R-:W-:Y:S01]  /*ad20*/  ULDC UR10, c[0x0][0x228] ;  /* 0x00008a00000a7ab9 */ /* 0x000fe20000000800 */
[----:B------:R-:W-:Y:S01]  /*ad30*/  ULDC UR12, c[0x0][0x228] ;  /* 0x00008a00000c7ab9 */ /* 0x000fe20000000800 */
[----:B---3--:R-:W-:Y:S01]  /*ad40*/  IMAD.WIDE R18, R3, 0x2, R14 ;  /* 0x0000000203127825 */ /* 0x008fe200078e020e */
[----:B------:R-:W-:Y:S01]  /*ad50*/  PRMT R3, R91, 0x7632, R3 ;  /* 0x000076325b037816 */ /* 0x000fe20000000003 */
[----:B------:R-:W-:Y:S01]  /*ad60*/  ULDC UR6, c[0x0][0x22c] ;  /* 0x00008b0000067ab9 */ /* 0x000fe20000000800 */
[----:B------:R-:W-:Y:S01]  /*ad70*/  ULDC UR14, c[0x0][0x228] ;  /* 0x00008a00000e7ab9 */ /* 0x000fe20000000800 */
[----:B----4-:R-:W-:Y:S01]  /*ad80*/  VIADD R0, R230, 0x1a ;  /* 0x0000001ae6007836 */ /* 0x010fe20000000000 */
[----:B------:R-:W-:Y:S01]  /*ad90*/  ULDC UR18, c[0x0][0x228] ;  /* 0x00008a0000127ab9 */ /* 0x000fe20000000800 */
[C---:B------:R-:W-:Y:S01]  /*ada0*/  IMAD.WIDE R20, R25.reuse, 0x2, R12 ;  /* 0x0000000219147825 */ /* 0x040fe200078e020c */
[----:B------:R-:W-:Y:S02]  /*adb0*/  @P3 STG.E.U16 desc[UR16][R16.64], R43 ;  /* 0x0000002b10003986 */ /* 0x000fe4000c101510 */
[----:B------:R-:W-:Y:S01]  /*adc0*/  ISETP.GE.AND P3, PT, R0, UR8, PT ;  /* 0x0000000800007c0c */ /* 0x000fe2000bf66270 */
[----:B------:R-:W-:Y:S01]  /*add0*/  IMAD.WIDE R22, R25, 0x2, R14 ;  /* 0x0000000219167825 */ /* 0x000fe200078e020e */
[----:B------:R0:W-:Y:S01]  /*ade0*/  @P0 STG.E.U16 desc[UR16][R18.64], R24 ;  /* 0x0000001812000986 */ /* 0x0001e2000c101510 */
[----:B------:R-:W-:-:S02]  /*adf0*/  ULDC UR8, c[0x0][0x228] ;  /* 0x00008a0000087ab9 */ /* 0x000fc40000000800 */
[----:B------:R-:W-:Y:S01]  /*ae00*/  VIADD R0, R230, 0x1b ;  /* 0x0000001be6007836 */ /* 0x000fe20000000000 */
[----:B------:R-:W-:Y:S01]  /*ae10*/  @P6 STG.E.U16 desc[UR16][R20.64], R91 ;  /* 0x0000005b14006986 */ /* 0x000fe2000c101510 */
[C---:B------:R-:W-:Y:S01]  /*ae20*/  ISETP.LT.AND P6, PT, R231.reuse, UR12, !P4 ;  /* 0x0000000ce7007c0c */ /* 0x040fe2000e7c1270 */
[----:B------:R-:W-:Y:S02]  /*ae30*/  ULDC UR12, c[0x0][0x228] ;  /* 0x00008a00000c7ab9 */ /* 0x000fe40000000800 */
[----:B------:R3:W-:Y:S01]  /*ae40*/  @P2 STG.E.U16 desc[UR16][R22.64], R3 ;  /* 0x0000000316002986 */ /* 0x0007e2000c101510 */
[----:B------:R-:W-:Y:S01]  /*ae50*/  ISETP.LT.AND P2, PT, R231, UR8, !P5 ;  /* 0x00000008e7007c0c */ /* 0x000fe2000ef41270 */
[----:B------:R-:W-:Y:S01]  /*ae60*/  ULDC UR8, c[0x0][0x228] ;  /* 0x00008a0000087ab9 */ /* 0x000fe20000000800 */
[----:B------:R-:W-:Y:S01]  /*ae70*/  ISETP.LT.AND P5, PT, R250, UR10, !P5 ;  /* 0x0000000afa007c0c */ /* 0x000fe2000efa1270 */
[----:B0-----:R-:W-:Y:S01]  /*ae80*/  VIADD R19, R25, UR4 ;  /* 0x0000000419137c36 */ /* 0x001fe20008000000 */
[----:B------:R-:W-:Y:S01]  /*ae90*/  ULDC UR4, c[0x0][0x248] ;  /* 0x0000920000047ab9 */ /* 0x000fe20000000800 */
[----:B------:R-:W-:Y:S01]  /*aea0*/  ISETP.GE.AND P0, PT, R0, UR6, PT ;  /* 0x0000000600007c0c */ /* 0x000fe2000bf06270 */
[----:B------:R-:W-:Y:S01]  /*aeb0*/  VIADD R0, R230, 0x1c ;  /* 0x0000001ce6007836 */ /* 0x000fe20000000000 */
[----:B------:R-:W-:Y:S01]  /*aec0*/  ULDC UR10, c[0x0][0x228] ;  /* 0x00008a00000a7ab9 */ /* 0x000fe20000000800 */
[C---:B------:R-:W-:Y:S01]  /*aed0*/  IMAD.WIDE R16, R19.reuse, 0x2, R12 ;  /* 0x0000000213107825 */ /* 0x040fe200078e020c */
[----:B------:R-:W-:Y:S01]  /*aee0*/  ISETP.LT.AND P4, PT, R250, UR8, !P4 ;  /* 0x00000008fa007c0c */ /* 0x000fe2000e781270 */
[----:B------:R-:W-:Y:S01]  /*aef0*/  ULDC UR6, c[0x0][0x22c] ;  /* 0x00008b0000067ab9 */ /* 0x000fe20000000800 */
[----:B---3--:R-:W-:Y:S01]  /*af00*/  PRMT R22, R92, 0x7632, R22 ;  /* 0x000076325c167816 */ /* 0x008fe20000000016 */
[C---:B------:R-:W-:Y:S01]  /*af10*/  VIADD R3, R19.reuse, UR4 ;  /* 0x0000000413037c36 */ /* 0x040fe20008000000 */
[----:B------:R0:W-:Y:S01]  /*af20*/  @P2 STG.E.U16 desc[UR16][R16.64], R92 ;  /* 0x0000005c10002986 */ /* 0x0001e2000c101510 */
[----:B------:R-:W-:Y:S01]  /*af30*/  IMAD.WIDE R18, R19, 0x2, R14 ;  /* 0x0000000213127825 */ /* 0x000fe200078e020e */
[----:B------:R-:W-:Y:S01]  /*af40*/  ULDC UR4, c[0x0][0x22c] ;  /* 0x00008b0000047ab9 */ /* 0x000fe20000000800 */
[----:B------:R-:W-:Y:S01]  /*af50*/  ULDC UR8, c[0x0][0x228] ;  /* 0x00008a0000087ab9 */ /* 0x000fe20000000800 */
[----:B------:R-:W-:Y:S01]  /*af60*/  ISETP.GE.AND P2, PT, R0, UR4, PT ;  /* 0x0000000400007c0c */ /* 0x000fe2000bf46270 */
[----:B------:R-:W-:Y:S01]  /*af70*/  IMAD.WIDE R20, R3, 0x2, R12 ;  /* 0x0000000203147825 */ /* 0x000fe200078e020c */
[----:B------:R3:W-:Y:S01]  /*af80*/  @P5 STG.E.U16 desc[UR16][R18.64], R22 ;  /* 0x0000001612005986 */ /* 0x0007e2000c101510 */
[----:B------:R-:W-:Y:S01]  /*af90*/  ULDC UR4, c[0x0][0x248] ;  /* 0x0000920000047ab9 */ /* 0x000fe20000000800 */
[----:B------:R-:W-:Y:S01]  /*afa0*/  PRMT R24, R97, 0x7632, R24 ;  /* 0x0000763261187816 */ /* 0x000fe20000000018 */
[----:B------:R-:W-:Y:S01]  /*afb0*/  VIADD R0, R230, 0x1d ;  /* 0x0000001de6007836 */ /* 0x000fe20000000000 */
[----:B------:R4:W-:Y:S01]  /*afc0*/  @P6 STG.E.U16 desc[UR16][R20.64], R96 ;  /* 0x0000006014006986 */ /* 0x0009e2000c101510 */
[----:B------:R-:W-:Y:S01]  /*afd0*/  ISETP.LT.AND P6, PT, R231, UR10, !P3 ;  /* 0x0000000ae7007c0c */ /* 0x000fe2000dfc1270 */
[C---:B------:R-:W-:Y:S01]  /*afe0*/  VIADD R23, R3.reuse, UR4 ;  /* 0x0000000403177c36 */ /* 0x040fe20008000000 */
[----:B------:R-:W-:Y:S01]  /*aff0*/  ISETP.LT.AND P3, PT, R250, UR12, !P3 ;  /* 0x0000000cfa007c0c */ /* 0x000fe2000df61270 */
[----:B0-----:R-:W-:Y:S01]  /*b000*/  IMAD.WIDE R16, R3, 0x2, R14 ;  /* 0x0000000203107825 */ /* 0x001fe200078e020e */
[----:B------:R-:W-:Y:S01]  /*b010*/  ISETP.GE.AND P5, PT, R0, UR6, PT ;  /* 0x0000000600007c0c */ /* 0x000fe2000bfa6270 */
[----:B------:R-:W-:Y:S01]  /*b020*/  ULDC UR4, c[0x0][0x22c] ;  /* 0x00008b0000047ab9 */ /* 0x000fe20000000800 */
[----:B------:R-:W-:Y:S01]  /*b030*/  PRMT R0, R93, 0x7632, R0 ;  /* 0x000076325d007816 */ /* 0x000fe20000000000 */
[C---:B---3--:R-:W-:Y:S01]  /*b040*/  IMAD.WIDE R18, R23.reuse, 0x2, R12 ;  /* 0x0000000217127825 */ /* 0x048fe200078e020c */
[----:B------:R-:W-:Y:S01]  /*b050*/  ULDC UR10, c[0x0][0x228] ;  /* 0x00008a00000a7ab9 */ /* 0x000fe20000000800 */
[----:B------:R-:W-:Y:S01]  /*b060*/  ULDC UR12, c[0x0][0x228] ;  /* 0x00008a00000c7ab9 */ /* 0x000fe20000000800 */
[----:B------:R-:W-:Y:S01]  /*b070*/  ULDC UR6, c[0x0][0x248] ;  /* 0x0000920000067ab9 */ /* 0x000fe20000000800 */
[----:B----4-:R-:W-:Y:S01]  /*b080*/  PRMT R96, R96, 0x7632, R96 ;  /* 0x0000763260607816 */ /* 0x010fe20000000060 */
[----:B------:R-:W-:Y:S01]  /*b090*/  VIADD R22, R230, 0x1e ;  /* 0x0000001ee6167836 */ /* 0x000fe20000000000 */
[----:B------:R-:W-:Y:S01]  /*b0a0*/  PRMT R25, R94, 0x7632, R25 ;  /* 0x000076325e197816 */ /* 0x000fe20000000019 */
[----:B------:R-:W-:-:S02]  /*b0b0*/  IMAD.WIDE R20, R23, 0x2, R14 ;  /* 0x0000000217147825 */ /* 0x000fc400078e020e */
        /* <DEDUP_REMOVED lines=16> */
[----:B------:R-:W-:Y:S01]  /*b1c0*/  ULDC UR12, c[0x0][0x228] ;  /* 0x00008a00000c7ab9 */ /* 0x000fe20000000800 */
[----:B------:R-:W-:Y:S01]  /*b1d0*/  ULDC UR6, c[0x0][0x22c] ;  /* 0x00008b0000067ab9 */ /* 0x000fe20000000800 */
[----:B------:R-:W-:Y:S01]  /*b1e0*/  ULDC UR14, c[0x0][0x228] ;  /* 0x00008a00000e7ab9 */ /* 0x000fe20000000800 */
[----:B----4-:R-:W-:-:S02]  /*b1f0*/  IMAD.WIDE R20, R3, 0x2, R12 ;  /* 0x0000000203147825 */ /* 0x010fc400078e020c */
[----:B------:R0:W-:Y:S02]  /*b200*/  @P3 STG.E.U16 desc[UR16][R16.64], R97 ;  /* 0x0000006110003986 */ /* 0x0001e4000c101510 */
[----:B------:R-:W-:Y:S02]  /*b210*/  VIADD R0, R230, 0x1f ;  /* 0x0000001fe6007836 */ /* 0x000fe40000000000 */
[C---:B------:R-:W-:Y:S01]  /*b220*/  IMAD.WIDE R22, R3.reuse, 0x2, R14 ;  /* 0x0000000203167825 */ /* 0x040fe200078e020e */
[----:B------:R3:W-:Y:S02]  /*b230*/  @P0 STG.E.U16 desc[UR16][R18.64], R24 ;  /* 0x0000001812000986 */ /* 0x0007e4000c101510 */
[----:B------:R-:W-:Y:S01]  /*b240*/  ISETP.GE.AND P3, PT, R0, UR4, PT ;  /* 0x0000000400007c0c */ /* 0x000fe2000bf66270 */
[----:B------:R-:W-:Y:S01]  /*b250*/  ULDC UR4, c[0x0][0x248] ;  /* 0x0000920000047ab9 */ /* 0x000fe20000000800 */
[----:B------:R-:W-:Y:S01]  /*b260*/  @P6 STG.E.U16 desc[UR16][R20.64], R94 ;  /* 0x0000005e14006986 */ /* 0x000fe2000c101510 */
[----:B------:R-:W-:Y:S01]  /*b270*/  VIADD R3, R3, UR4 ;  /* 0x0000000403037c36 */ /* 0x000fe20008000000 */
[C---:B------:R-:W-:Y:S01]  /*b280*/  ISETP.LT.AND P6, PT, R231.reuse, UR12, !P4 ;  /* 0x0000000ce7007c0c */ /* 0x040fe2000e7c1270 */
[----:B------:R-:W-:Y:S01]  /*b290*/  ULDC UR4, c[0x0][0x248] ;  /* 0x0000920000047ab9 */ /* 0x000fe20000000800 */
[----:B------:R4:W-:Y:S01]  /*b2a0*/  @P2 STG.E.U16 desc[UR16][R22.64], R25 ;  /* 0x0000001916002986 */ /* 0x0009e2000c101510 */
[----:B------:R-:W-:Y:S01]  /*b2b0*/  ISETP.LT.AND P2, PT, R231, UR8, !P5 ;  /* 0x00000008e7007c0c */ /* 0x000fe2000ef41270 */
[----:B------:R-:W-:Y:S01]  /*b2c0*/  VIADD R0, R230, 0x20 ;  /* 0x00000020e6007836 */ /* 0x000fe20000000000 */
[----:B------:R-:W-:Y:S01]  /*b2d0*/  ISETP.LT.AND P5, PT, R250, UR10, !P5 ;  /* 0x0000000afa007c0c */ /* 0x000fe2000efa1270 */
[C---:B0-----:R-:W-:Y:S01]  /*b2e0*/  IMAD.WIDE R16, R3.reuse, 0x2, R12 ;  /* 0x0000000203107825 */ /* 0x041fe200078e020c */
[----:B------:R-:W-:Y:S01]  /*b2f0*/  ULDC UR8, c[0x0][0x228] ;  /* 0x00008a0000087ab9 */ /* 0x000fe20000000800 */
[----:B------:R-:W-:Y:S01]  /*b300*/  ULDC UR10, c[0x0][0x228] ;  /* 0x00008a00000a7ab9 */ /* 0x000fe20000000800 */
[----:B------:R-:W-:Y:S01]  /*b310*/  ISETP.GE.AND P0, PT, R0, UR6, PT ;  /* 0x0000000600007c0c */ /* 0x000fe2000bf06270 */
[C---:B---3--:R-:W-:Y:S01]  /*b320*/  IMAD.WIDE R18, R3.reuse, 0x2, R14 ;  /* 0x0000000203127825 */ /* 0x048fe200078e020e */
[----:B------:R-:W-:Y:S01]  /*b330*/  ULDC UR12, c[0x0][0x228] ;  /* 0x00008a00000c7ab9 */ /* 0x000fe20000000800 */
[----:B------:R-:W-:Y:S01]  /*b340*/  ISETP.LT.AND P4, PT, R250, UR8, !P4 ;  /* 0x00000008fa007c0c */ /* 0x000fe2000e781270 */
[----:B------:R-:W-:Y:S01]  /*b350*/  ULDC UR6, c[0x0][0x22c] ;  /* 0x00008b0000067ab9 */ /* 0x000fe20000000800 */
[----:B----4-:R-:W-:Y:S01]  /*b360*/  VIADD R23, R3, UR4 ;  /* 0x0000000403177c36 */ /* 0x010fe20008000000 */
[----:B------:R-:W-:Y:S01]  /*b370*/  PRMT R3, R98, 0x7632, R3 ;  /* 0x0000763262037816 */ /* 0x000fe20000000003 */
[----:B------:R-:W-:Y:S01]  /*b380*/  VIADD R0, R230, 0x21 ;  /* 0x00000021e6007836 */ /* 0x000fe20000000000 */
[----:B------:R0:W-:Y:S01]  /*b390*/  @P2 STG.E.U16 desc[UR16][R16.64], R98 ;  /* 0x0000006210002986 */ /* 0x0001e2000c101510 */
[----:B------:R-:W-:Y:S01]  /*b3a0*/  IMAD.WIDE R20, R23, 0x2, R12 ;  /* 0x0000000217147825 */ /* 0x000fe200078e020c */
[----:B------:R-:W-:Y:S01]  /*b3b0*/  ULDC UR4, c[0x0][0x22c] ;  /* 0x00008b0000047ab9 */ /* 0x000fe20000000800 */
[----:B------:R-:W-:Y:S01]  /*b3c0*/  ULDC UR8, c[0x0][0x228] ;  /* 0x00008a0000087ab9 */ /* 0x000fe20000000800 */
[----:B------:R3:W-:Y:S01]  /*b3d0*/  @P5 STG.E.U16 desc[UR16][R18.64], R3 ;  /* 0x0000000312005986 */ /* 0x0007e2000c101510 */
[----:B------:R-:W-:Y:S01]  /*b3e0*/  ISETP.GE.AND P2, PT, R0, UR4, PT ;  /* 0x0000000400007c0c */ /* 0x000fe2000bf46270 */
[----:B------:R-:W-:Y:S01]  /*b3f0*/  ULDC UR4, c[0x0][0x248] ;  /* 0x0000920000047ab9 */ /* 0x000fe20000000800 */
[C---:B------:R-:W-:Y:S01]  /*b400*/  VIADD R0, R230.reuse, 0x22 ;  /* 0x00000022e6007836 */ /* 0x040fe20000000000 */
[----:B------:R4:W-:Y:S01]  /*b410*/  @P6 STG.E.U16 desc[UR16][R20.64], R95 ;  /* 0x0000005f14006986 */ /* 0x0009e2000c101510 */
[----:B------:R-:W-:Y:S01]  /*b420*/  ISETP.LT.AND P6, PT, R231, UR10, !P3 ;  /* 0x0000000ae7007c0c */ /* 0x000fe2000dfc1270 */
[----:B------:R-:W-:Y:S01]  /*b430*/  VIADD R22, R230, 0x23 ;  /* 0x00000023e6167836 */ /* 0x000fe20000000000 */
[----:B------:R-:W-:Y:S01]  /*b440*/  ISETP.LT.AND P3, PT, R250, UR12, !P3 ;  /* 0x0000000cfa007c0c */ /* 0x000fe2000df61270 */
[----:B0-----:R-:W-:Y:S01]  /*b450*/  IMAD.WIDE R16, R23, 0x2, R14 ;  /* 0x0000000217107825 */ /* 0x001fe200078e020e */
[----:B------:R-:W-:Y:S01]  /*b460*/  ISETP.GE.AND P5, PT, R0, UR6, PT ;  /* 0x0000000600007c0c */ /* 0x000fe2000bfa6270 */
[----:B------:R-:W-:Y:S01]  /*b470*/  ULDC UR10, c[0x0][0x228] ;  /* 0x00008a00000a7ab9 */ /* 0x000fe20000000800 */
[----:B------:R-:W-:Y:S01]  /*b480*/  PRMT R0, R99, 0x7632, R0 ;  /* 0x0000763263007816 */ /* 0x000fe20000000000 */
[----:B---3--:R-:W-:Y:S01]  /*b490*/  VIADD R3, R23, UR4 ;  /* 0x0000000417037c36 */ /* 0x008fe20008000000 */
[----:B------:R-:W-:Y:S01]  /*b4a0*/  ULDC UR4, c[0x0][0x22c] ;  /* 0x00008b0000047ab9 */ /* 0x000fe20000000800 */
[----:B------:R-:W-:Y:S01]  /*b4b0*/  ULDC UR12, c[0x0][0x228] ;  /* 0x00008a00000c7ab9 */ /* 0x000fe20000000800 */
[----:B------:R-:W-:Y:S01]  /*b4c0*/  ULDC UR6, c[0x0][0x248] ;  /* 0x0000920000067ab9 */ /* 0x000fe20000000800 */
[----:B----4-:R-:W-:Y:S01]  /*b4d0*/  PRMT R95, R95, 0x7632, R95 ;  /* 0x000076325f5f7816 */ /* 0x010fe2000000005f */
[----:B------:R-:W-:Y:S01]  /*b4e0*/  IMAD.WIDE R18, R3, 0x2, R12 ;  /* 0x0000000203127825 */ /* 0x000fe200078e020c */
[----:B------:R-:W-:-:S03]  /*b4f0*/  PRMT R24, R104, 0x7632, R24 ;  /* 0x0000763268187816 */ /* 0x000fc60000000018 */
        /* <DEDUP_REMOVED lines=20> */
[----:B----4-:R-:W-:Y:S01]  /*b640*/  IMAD.WIDE R20, R25, 0x2, R12 ;  /* 0x0000000219147825 */ /* 0x010fe200078e020c */
[----:B------:R-:W-:Y:S01]  /*b650*/  ULDC UR14, c[0x0][0x228] ;  /* 0x00008a00000e7ab9 */ /* 0x000fe20000000800 */
[----:B------:R-:W-:Y:S02]  /*b660*/  @P3 STG.E.U16 desc[UR16][R16.64], R100 ;  /* 0x0000006410003986 */ /* 0x000fe4000c101510 */
[----:B------:R-:W-:-:S02]  /*b670*/  VIADD R0, R230, 0x24 ;  /* 0x00000024e6007836 */ /* 0x000fc40000000000 */
[----:B------:R-:W-:Y:S01]  /*b680*/  IMAD.WIDE R22, R25, 0x2, R14 ;  /* 0x0000000219167825 */ /* 0x000fe200078e020e */
[----:B------:R0:W-:Y:S02]  /*b690*/  @P0 STG.E.U16 desc[UR16][R18.64], R3 ;  /* 0x0000000312000986 */ /* 0x0001e4000c101510 */
[----:B------:R-:W-:Y:S01]  /*b6a0*/  ISETP.GE.AND P3, PT, R0, UR4, PT ;  /* 0x0000000400007c0c */ /* 0x000fe2000bf66270 */
[----:B------:R-:W-:Y:S01]  /*b6b0*/  ULDC UR4, c[0x0][0x248] ;  /* 0x0000920000047ab9 */ /* 0x000fe20000000800 */
[----:B------:R-:W-:Y:S01]  /*b6c0*/  @P6 STG.E.U16 desc[UR16][R20.64], R104 ;  /* 0x0000006814006986 */ /* 0x000fe2000c101510 */
[C---:B------:R-:W-:Y:S01]  /*b6d0*/  ISETP.LT.AND P6, PT, R231.reuse, UR12, !P4 ;  /* 0x0000000ce7007c0c */ /* 0x040fe2000e7c1270 */
[----:B------:R-:W-:Y:S01]  /*b6e0*/  VIADD R0, R230, 0x25 ;  /* 0x00000025e6007836 */ /* 0x000fe20000000000 */
[----:B------:R-:W-:Y:S01]  /*b6f0*/  ULDC UR12, c[0x0][0x228] ;  /* 0x00008a00000c7ab9 */ /* 0x000fe20000000800 */
        /* <DEDUP_REMOVED lines=9> */
[C---:B------:R-:W-:Y:S01]  /*b790*/  VIADD R3, R19.reuse, UR4 ;  /* 0x0000000413037c36 */ /* 0x040fe20008000000 */
[----:B------:R-:W-:Y:S01]  /*b7a0*/  ULDC UR4, c[0x0][0x22c] ;  /* 0x00008b0000047ab9 */ /* 0x000fe20000000800 */
[----:B------:R-:W-:Y:S01]  /*b7b0*/  IMAD.WIDE R16, R19, 0x2, R12 ;  /* 0x0000000213107825 */ /* 0x000fe200078e020c */
[----:B---3--:R-:W-:Y:S01]  /*b7c0*/  PRMT R22, R101, 0x7632, R22 ;  /* 0x0000763265167816 */ /* 0x008fe20000000016 */
[----:B------:R-:W-:Y:S01]  /*b7d0*/  ULDC UR6, c[0x0][0x22c] ;  /* 0x00008b0000067ab9 */ /* 0x000fe20000000800 */
[----:B------:R-:W-:Y:S01]  /*b7e0*/  ISETP.LT.AND P4, PT, R250, UR8, !P4 ;  /* 0x00000008fa007c0c */ /* 0x000fe2000e781270 */
[----:B------:R-:W-:Y:S01]  /*b7f0*/  IMAD.WIDE R18, R19, 0x2, R14 ;  /* 0x0000000213127825 */ /* 0x000fe200078e020e */
[----:B------:R0:W-:Y:S01]  /*b800*/  @P2 STG.E.U16 desc[UR16][R16.64], R101 ;  /* 0x0000006510002986 */ /* 0x0001e2000c101510 */
[----:B------:R-:W-:Y:S01]  /*b810*/  ISETP.GE.AND P2, PT, R0, UR4, PT ;  /* 0x0000000400007c0c */ /* 0x000fe2000bf46270 */
[----:B------:R-:W-:Y:S01]  /*b820*/  ULDC UR4, c[0x0][0x248] ;  /* 0x0000920000047ab9 */ /* 0x000fe20000000800 */
[----:B------:R-:W-:Y:S01]  /*b830*/  IMAD.WIDE R20, R3, 0x2, R12 ;  /* 0x0000000203147825 */ /* 0x000fe200078e020c */
[----:B------:R3:W-:Y:S01]  /*b840*/  @P5 STG.E.U16 desc[UR16][R18.64], R22 ;  /* 0x0000001612005986 */ /* 0x0007e2000c101510 */
[----:B------:R-:W-:Y:S01]  /*b850*/  PRMT R24, R106, 0x7632, R24 ;  /* 0x000076326a187816 */ /* 0x000fe20000000018 */
[----:B------:R-:W-:Y:S01]  /*b860*/  ULDC UR8, c[0x0][0x22c] ;  /* 0x00008b0000087ab9 */ /* 0x000fe20000000800 */
        /* <DEDUP_REMOVED lines=9> */
[----:B---3--:R-:W-:Y:S01]  /*b900*/  IMAD.WIDE R18, R23, 0x2, R12 ;  /* 0x0000000217127825 */ /* 0x008fe200078e020c */
[----:B------:R-:W-:Y:S01]  /*b910*/  ULDC UR10, c[0x0][0x228] ;  /* 0x00008a00000a7ab9 */ /* 0x000fe20000000800 */
[----:B------:R-:W-:Y:S01]  /*b920*/  ULDC UR12, c[0x0][0x228] ;  /* 0x00008a00000c7ab9 */ /* 0x000fe20000000800 */
[----:B------:R-:W-:Y:S01]  /*b930*/  ULDC UR6, c[0x0][0x248] ;  /* 0x0000920000067ab9 */ /* 0x000fe20000000800 */
[----:B----4-:R-:W-:Y:S01]  /*b940*/  PRMT R105, R105, 0x7632, R105 ;  /* 0x0000763269697816 */ /* 0x010fe20000000069 */
[----:B------:R-:W-:Y:S01]  /*b950*/  VIADD R22, R230, 0x28 ;  /* 0x00000028e6167836 */ /* 0x000fe20000000000 */
[----:B------:R-:W-:Y:S01]  /*b960*/  PRMT R25, R103, 0x7632, R25 ;  /* 0x0000763267197816 */ /* 0x000fe20000000019 */
[----:B------:R-:W-:-:S02]  /*b970*/  IMAD.WIDE R20, R23, 0x2, R14 ;  /* 0x0000000217147825 */ /* 0x000fc400078e020e */
[----:B------:R-:W-:Y:S01]  /*b980*/  @P4 STG.E.U16 desc[UR16][R16.64], R105 ;  /* 0x0000006910004986 */ /* 0x000fe2000c101510 */
[----:B------:R-:W-:Y:S01]  /*b990*/  ISETP.GE.AND P4, PT, R22, UR4, PT ;  /* 0x0000000416007c0c */ /* 0x000fe2000bf86270 */
[----:B------:R-:W-:Y:S02]  /*b9a0*/  ULDC UR4, c[0x0][0x248] ;  /* 0x0000920000047ab9 */ /* 0x000fe40000000800 */
[----:B------:R0:W-:Y:S01]  /*b9b0*/  @P6 STG.E.U16 desc[UR16][R18.64], R102 ;  /* 0x0000006612006986 */ /* 0x0001e2000c101510 */
[C---:B------:R-:W-:Y:S01]  /*b9c0*/  ISETP.LT.AND P6, PT, R231.reuse, UR14, !P2 ;  /* 0x0000000ee7007c0c */ /* 0x040fe2000d7c1270 */
[----:B------:R-:W-:Y:S01]  /*b9d0*/  ULDC UR14, c[0x0][0x228] ;  /* 0x00008a00000e7ab9 */ /* 0x000fe20000000800 */
[C---:B------:R-:W-:Y:S01]  /*b9e0*/  ISETP.LT.AND P2, PT, R250.reuse, UR18, !P2 ;  /* 0x00000012fa007c0c */ /* 0x040fe2000d741270 */
[----:B------:R3:W-:Y:S01]  /*b9f0*/  @P3 STG.E.U16 desc[UR16][R20.64], R0 ;  /* 0x0000000014003986 */ /* 0x0007e2000c101510 */
[----:B------:R-:W-:Y:S01]  /*ba00*/  ISETP.LT.AND P3, PT, R231, UR10, !P0 ;  /* 0x0000000ae7007c0c */ /* 0x000fe2000c761270 */
[----:B------:R-:W-:Y:S01]  /*ba10*/  ULDC UR10, c[0x0][0x228] ;  /* 0x00008a00000a7ab9 */ /* 0x000fe20000000800 */
[----:B------:R-:W-:Y:S01]  /*ba20*/  ISETP.LT.AND P0, PT, R250, UR12, !P0 ;  /* 0x0000000cfa007c0c */ /* 0x000fe2000c701270 */
[----:B------:R-:W-:Y:S01]  /*ba30*/  ULDC UR12, c[0x0][0x228] ;  /* 0x00008a00000c7ab9 */ /* 0x000fe20000000800 */
[----:B------:R-:W-:Y:S01]  /*ba40*/  ULDC UR18, c[0x0][0x228] ;  /* 0x00008a0000127ab9 */ /* 0x000fe20000000800 */
[----:B0-----:R-:W-:Y:S01]  /*ba50*/  VIADD R19, R23, UR4 ;  /* 0x0000000417137c36 */ /* 0x001fe20008000000 */
[----:B------:R-:W-:-:S03]  /*ba60*/  ULDC UR4, c[0x0][0x248] ;  /* 0x0000920000047ab9 */ /* 0x000fc60000000800 */
[C---:B------:R-:W-:Y:S01]  /*ba70*/  VIADD R3, R19.reuse, UR6 ;  /* 0x0000000613037c36 */ /* 0x040fe20008000000 */
[----:B------:R-:W-:Y:S01]  /*ba80*/  ULDC UR6, c[0x0][0x22c] ;  /* 0x00008b0000067ab9 */ /* 0x000fe20000000800 */
[----:B------:R-:W-:-:S04]  /*ba90*/  IMAD.WIDE R16, R19, 0x2, R12 ;  /* 0x0000000213107825 */ /* 0x000fc800078e020c */
[----:B---3--:R-:W-:Y:S01]  /*baa0*/  VIADD R0, R230, 0x29 ;  /* 0x00000029e6007836 */ /* 0x008fe20000000000 */
[----:B------:R0:W-:Y:S01]  /*bab0*/  @P3 STG.E.U16 desc[UR16][R16.64], R106 ;  /* 0x0000006a10003986 */ /* 0x0001e2000c101510 */
[----:B------:R-:W-:-:S03]  /*bac0*/  IMAD.WIDE R18, R19, 0x2, R14 ;  /* 0x0000000213127825 */ /* 0x000fc600078e020e */
[----:B------:R-:W-:Y:S01]  /*bad0*/  ISETP.GE.AND P3, PT, R0, UR8, PT ;  /* 0x0000000800007c0c */ /* 0x000fe2000bf66270 */
[C---:B------:R-:W-:Y:S01]  /*bae0*/  IMAD.WIDE R20, R3.reuse, 0x2, R12 ;  /* 0x0000000203147825 */ /* 0x040fe200078e020c */
[----:B------:R3:W-:Y:S01]  /*baf0*/  @P0 STG.E.U16 desc[UR16][R18.64], R24 ;  /* 0x0000001812000986 */ /* 0x0007e2000c101510 */
[----:B------:R-:W-:Y:S02]  /*bb00*/  ULDC UR8, c[0x0][0x228] ;  /* 0x00008a0000087ab9 */ /* 0x000fe40000000800 */
[----:B------:R-:W-:Y:S01]  /*bb10*/  IMAD.WIDE R22, R3, 0x2, R14 ;  /* 0x0000000203167825 */ /* 0x000fe200078e020e */
[----:B------:R-:W-:Y:S01]  /*bb20*/  @P6 STG.E.U16 desc[UR16][R20.64], R103 ;  /* 0x0000006714006986 */ /* 0x000fe2000c101510 */
[----:B------:R-:W-:Y:S01]  /*bb30*/  ISETP.LT.AND P6, PT, R231, UR12, !P4 ;  /* 0x0000000ce7007c0c */ /* 0x000fe2000e7c1270 */
[----:B------:R-:W-:Y:S01]  /*bb40*/  ULDC UR12, c[0x0][0x228] ;  /* 0x00008a00000c7ab9 */ /* 0x000fe20000000800 */
[----:B------:R-:W-:Y:S01]  /*bb50*/  VIADD R3, R3, UR4 ;  /* 0x0000000403037c36 */ /* 0x000fe20008000000 */
[----:B------:R4:W-:Y:S01]  /*bb60*/  @P2 STG.E.U16 desc[UR16][R22.64], R25 ;  /* 0x0000001916002986 */ /* 0x0009e2000c101510 */
[----:B------:R-:W-:Y:S01]  /*bb70*/  ISETP.LT.AND P2, PT, R231, UR8, !P5 ;  /* 0x00000008e7007c0c */ /* 0x000fe2000ef41270 */
[----:B------:R-:W-:Y:S01]  /*bb80*/  ULDC UR4, c[0x0][0x248] ;  /* 0x0000920000047ab9 */ /* 0x000fe20000000800 */
[----:B------:R-:W-:Y:S01]  /*bb90*/  ISETP.LT.AND P5, PT, R250, UR10, !P5 ;  /* 0x0000000afa007c0c */ /* 0x000fe2000efa1270 */
[----:B------:R-:W-:Y:S01]  /*bba0*/  VIADD R0, R230, 0x2a ;  /* 0x0000002ae6007836 */ /* 0x000fe20000000000 */
[----:B------:R-:W-:Y:S01]  /*bbb0*/  ULDC UR8, c[0x0][0x228] ;  /* 0x00008a0000087ab9 */ /* 0x000fe20000000800 */
[C---:B0-----:R-:W-:Y:S01]  /*bbc0*/  IMAD.WIDE R16, R3.reuse, 0x2, R12 ;  /* 0x0000000203107825 */ /* 0x041fe200078e020c */
[----:B------:R-:W-:Y:S01]  /*bbd0*/  ULDC UR10, c[0x0][0x228] ;  /* 0x00008a00000a7ab9 */ /* 0x000fe20000000800 */
[----:B------:R-:W-:Y:S01]  /*bbe0*/  ISETP.LT.AND P4, PT, R250, UR8, !P4 ;  /* 0x00000008fa007c0c */ /* 0x000fe2000e781270 */
[----:B------:R-:W-:Y:S01]  /*bbf0*/  ULDC UR8, c[0x0][0x228] ;  /* 0x00008a0000087ab9 */ /* 0x000fe20000000800 */
[----:B---3--:R-:W-:Y:S01]  /*bc00*/  IMAD.WIDE R18, R3, 0x2, R14 ;  /* 0x0000000203127825 */ /* 0x008fe200078e020e */
[----:B------:R-:W-:Y:S01]  /*bc10*/  ISETP.GE.AND P0, PT, R0, UR6, PT ;  /* 0x0000000600007c0c */ /* 0x000fe2000bf06270 */
[----:B------:R-:W-:Y:S01]  /*bc20*/  ULDC UR6, c[0x0][0x22c] ;  /* 0x00008b0000067ab9 */ /* 0x000fe20000000800 */
[----:B------:R-:W-:Y:S01]  /*bc30*/  PRMT R24, R133, 0x7632, R24 ;  /* 0x0000763285187816 */ /* 0x000fe20000000018 */
[----:B----4-:R-:W-:Y:S01]  /*bc40*/  VIADD R23, R3, UR4 ;  /* 0x0000000403177c36 */ /* 0x010fe20008000000 */
[----:B------:R-:W-:Y:S01]  /*bc50*/  PRMT R3, R107, 0x7632, R3 ;  /* 0x000076326b037816 */ /* 0x000fe20000000003 */
[----:B------:R-:W-:Y:S01]  /*bc60*/  VIADD R0, R230, 0x2b ;  /* 0x0000002be6007836 */ /* 0x000fe20000000000 */
[----:B------:R0:W-:Y:S01]  /*bc70*/  @P2 STG.E.U16 desc[UR16][R16.64], R107 ;  /* 0x0000006b10002986 */ /* 0x0001e2000c101510 */
[----:B------:R-:W-:Y:S01]  /*bc80*/  IMAD.WIDE R20, R23, 0x2, R12 ;  /* 0x0000000217147825 */ /* 0x000fe200078e020c */
[----:B------:R-:W-:-:S02]  /*bc90*/  ULDC UR4, c[0x0][0x22c] ;  /* 0x00008b0000047ab9 */ /* 0x000fc40000000800 */
        /* <DEDUP_REMOVED lines=8> */
[C---:B0-----:R-:W-:Y:S01]  /*bd20*/  IMAD.WIDE R16, R23.reuse, 0x2, R14 ;  /* 0x0000000217107825 */ /* 0x041fe200078e020e */
        /* <DEDUP_REMOVED lines=8> */
[----:B------:R-:W-:-:S04]  /*bdb0*/  IMAD.WIDE R18, R3, 0x2, R12 ;  /* 0x0000000203127825 */ /* 0x000fc800078e020c */
        /* <DEDUP_REMOVED lines=43> */
[C---:B------:R-:W-:Y:S01]  /*c070*/  IMAD.WIDE R16, R19.reuse, 0x2, R12 ;  /* 0x0000000213107825 */ /* 0x040fe200078e020c */
        /* <DEDUP_REMOVED lines=216> */
[----:B------:R-:W-:Y:S01]  /*ce00*/  PRMT R24, R115, 0x7632, R24 ;  /* 0x0000763273187816 */ /* 0x000fe20000000018 */
        /* <DEDUP_REMOVED lines=88> */
[----:B------:R-:W-:Y:S01]  /*d390*/  IMAD.WIDE R20, R23, 0x2, R14 ;  /* 0x0000000217147825 */ /* 0x000fe200078e020e */
[----:B------:R-:W-:-:S03]  /*d3a0*/  PRMT R25, R118, 0x7632, R25 ;  /* 0x0000763276197816 */ /* 0x000fc60000000019 */
[----:B------:R-:W-:Y:S01]  /*d3b0*/  VIADD R22, R230, 0x46 ;  /* 0x00000046e6167836 */ /* 0x000fe20000000000 */
[----:B------:R0:W-:Y:S04]  /*d3c0*/  @P4 STG.E.U16 desc[UR16][R16.64], R52 ;  /* 0x0000003410004986 */ /* 0x0001e8000c101510 */
[----:B------:R3:W-:Y:S01]  /*d3d0*/  @P6 STG.E.U16 desc[UR16][R18.64], R117 ;  /* 0x0000007512006986 */ /* 0x0007e2000c101510 */
[----:B------:R-:W-:Y:S01]  /*d3e0*/  ISETP.GE.AND P4, PT, R22, UR4, PT ;  /* 0x0000000416007c0c */ /* 0x000fe2000bf86270 */
[----:B------:R-:W-:Y:S01]  /*d3f0*/  ULDC UR4, c[0x0][0x248] ;  /* 0x0000920000047ab9 */ /* 0x000fe20000000800 */
[C---:B------:R-:W-:Y:S01]  /*d400*/  ISETP.LT.AND P6, PT, R231.reuse, UR12, !P2 ;  /* 0x0000000ce7007c0c */ /* 0x040fe2000d7c1270 */
[----:B------:R4:W-:Y:S01]  /*d410*/  @P3 STG.E.U16 desc[UR16][R20.64], R0 ;  /* 0x0000000014003986 */ /* 0x0009e2000c101510 */
[----:B------:R-:W-:Y:S01]  /*d420*/  ISETP.LT.AND P3, PT, R231, UR8, !P0 ;  /* 0x00000008e7007c0c */ /* 0x000fe2000c761270 */
[----:B------:R-:W-:Y:S01]  /*d430*/  VIADD R23, R23, UR4 ;  /* 0x0000000417177c36 */ /* 0x000fe20008000000 */
[C---:B------:R-:W-:Y:S01]  /*d440*/  ISETP.LT.AND P0, PT, R250.reuse, UR10, !P0 ;  /* 0x0000000afa007c0c */ /* 0x040fe2000c701270 */
[----:B------:R-:W-:Y:S01]  /*d450*/  ULDC UR8, c[0x0][0x228] ;  /* 0x00008a0000087ab9 */ /* 0x000fe20000000800 */
[----:B------:R-:W-:Y:S01]  /*d460*/  ISETP.LT.AND P2, PT, R250, UR14, !P2 ;  /* 0x0000000efa007c0c */ /* 0x000fe2000d741270 */
[C---:B0-----:R-:W-:Y:S01]  /*d470*/  IMAD.WIDE R16, R23.reuse, 0x2, R12 ;  /* 0x0000000217107825 */ /* 0x041fe200078e020c */
[----:B------:R-:W-:Y:S01]  /*d480*/  ULDC UR4, c[0x0][0x22c] ;  /* 0x00008b0000047ab9 */ /* 0x000fe20000000800 */
[----:B------:R-:W-:Y:S01]  /*d490*/  ULDC UR10, c[0x0][0x228] ;  /* 0x00008a00000a7ab9 */ /* 0x000fe20000000800 */
[----:B------:R-:W-:Y:S01]  /*d4a0*/  ULDC UR12, c[0x0][0x228] ;  /* 0x00008a00000c7ab9 */ /* 0x000fe20000000800 */
[C---:B------:R-:W-:Y:S01]  /*d4b0*/  VIADD R3, R23.reuse, UR6 ;  /* 0x0000000617037c36 */ /* 0x040fe20008000000 */
[----:B------:R-:W-:Y:S01]  /*d4c0*/  ULDC UR6, c[0x0][0x22c] ;  /* 0x00008b0000067ab9 */ /* 0x000fe20000000800 */
[----:B---3--:R-:W-:Y:S01]  /*d4d0*/  IMAD.WIDE R18, R23, 0x2, R14 ;  /* 0x0000000217127825 */ /* 0x008fe200078e020e */
[----:B------:R-:W-:Y:S01]  /*d4e0*/  ULDC UR14, c[0x0][0x228] ;  /* 0x00008a00000e7ab9 */ /* 0x000fe20000000800 */
[----:B------:R0:W-:Y:S02]  /*d4f0*/  @P3 STG.E.U16 desc[UR16][R16.64], R53 ;  /* 0x0000003510003986 */ /* 0x0001e4000c101510 */
[----:B----4-:R-:W-:-:S02]  /*d500*/  VIADD R0, R230, 0x47 ;  /* 0x00000047e6007836 */ /* 0x010fc40000000000 */
[----:B------:R-:W-:Y:S01]  /*d510*/  IMAD.WIDE R20, R3, 0x2, R12 ;  /* 0x0000000203147825 */ /* 0x000fe200078e020c */
[----:B------:R3:W-:Y:S01]  /*d520*/  @P0 STG.E.U16 desc[UR16][R18.64], R24 ;  /* 0x0000001812000986 */ /* 0x0007e2000c101510 */
[----:B------:R-:W-:Y:S01]  /*d530*/  ISETP.LT.AND P0, PT, R231, UR8, !P5 ;  /* 0x00000008e7007c0c */ /* 0x000fe2000ef01270 */
[----:B------:R-:W-:Y:S01]  /*d540*/  ULDC UR8, c[0x0][0x228] ;  /* 0x00008a0000087ab9 */ /* 0x000fe20000000800 */
[----:B------:R-:W-:Y:S01]  /*d550*/  ISETP.GE.AND P3, PT, R0, UR4, PT ;  /* 0x0000000400007c0c */ /* 0x000fe2000bf66270 */
[C---:B------:R-:W-:Y:S01]  /*d560*/  IMAD.WIDE R22, R3.reuse, 0x2, R14 ;  /* 0x0000000203167825 */ /* 0x040fe200078e020e */
[----:B------:R-:W-:Y:S01]  /*d570*/  ISETP.LT.AND P5, PT, R250, UR10, !P5 ;  /* 0x0000000afa007c0c */ /* 0x000fe2000efa1270 */
[----:B------:R-:W-:Y:S01]  /*d580*/  ULDC UR4, c[0x0][0x248] ;  /* 0x0000920000047ab9 */ /* 0x000fe20000000800 */
[----:B------:R-:W-:Y:S01]  /*d590*/  @P6 STG.E.U16 desc[UR16][R20.64], R118 ;  /* 0x0000007614006986 */ /* 0x000fe2000c101510 */
[----:B------:R-:W-:Y:S01]  /*d5a0*/  VIADD R3, R3, UR4 ;  /* 0x0000000403037c36 */ /* 0x000fe20008000000 */
[----:B------:R-:W-:Y:S01]  /*d5b0*/  ISETP.LT.AND P6, PT, R231, UR12, !P4 ;  /* 0x0000000ce7007c0c */ /* 0x000fe2000e7c1270 */
[----:B------:R-:W-:Y:S01]  /*d5c0*/  VIADD R0, R230, 0x48 ;  /* 0x00000048e6007836 */ /* 0x000fe20000000000 */
[----:B------:R-:W-:Y:S01]  /*d5d0*/  ULDC UR4, c[0x0][0x248] ;  /* 0x0000920000047ab9 */ /* 0x000fe20000000800 */
[----:B------:R4:W-:Y:S01]  /*d5e0*/  @P2 STG.E.U16 desc[UR16][R22.64], R25 ;  /* 0x0000001916002986 */ /* 0x0009e2000c101510 */
[C---:B0-----:R-:W-:Y:S01]  /*d5f0*/  IMAD.WIDE R16, R3.reuse, 0x2, R12 ;  /* 0x0000000203107825 */ /* 0x041fe200078e020c */
[----:B------:R-:W-:Y:S01]  /*d600*/  ULDC UR10, c[0x0][0x228] ;  /* 0x00008a00000a7ab9 */ /* 0x000fe20000000800 */
[----:B------:R-:W-:Y:S01]  /*d610*/  ISETP.GE.AND P2, PT, R0, UR6, PT ;  /* 0x0000000600007c0c */ /* 0x000fe2000bf46270 */
[----:B------:R-:W-:Y:S01]  /*d620*/  ULDC UR12, c[0x0][0x228] ;  /* 0x00008a00000c7ab9 */ /* 0x000fe20000000800 */
[C---:B---3--:R-:W-:Y:S01]  /*d630*/  IMAD.WIDE R18, R3.reuse, 0x2, R14 ;  /* 0x0000000203127825 */ /* 0x048fe200078e020e */
[----:B------:R0:W-:Y:S01]  /*d640*/  @P0 STG.E.U16 desc[UR16][R16.64], R54 ;  /* 0x0000003610000986 */ /* 0x0001e2000c101510 */
[----:B------:R-:W-:Y:S01]  /*d650*/  ISETP.LT.AND P4, PT, R250, UR8, !P4 ;  /* 0x00000008fa007c0c */ /* 0x000fe2000e781270 */
[----:B------:R-:W-:Y:S01]  /*d660*/  ULDC UR6, c[0x0][0x22c] ;  /* 0x00008b0000067ab9 */ /* 0x000fe20000000800 */
[----:B------:R-:W-:Y:S01]  /*d670*/  VIADD R0, R230, 0x49 ;  /* 0x00000049e6007836 */ /* 0x000fe20000000000 */
[----:B------:R-:W-:Y:S01]  /*d680*/  ULDC UR8, c[0x0][0x228] ;  /* 0x00008a0000087ab9 */ /* 0x000fe20000000800 */
[----:B------:R-:W-:Y:S01]  /*d690*/  PRMT R24, R56, 0x7632, R24 ;  /* 0x0000763238187816 */ /* 0x000fe20000000018 */
[----:B----4-:R-:W-:Y:S01]  /*d6a0*/  VIADD R23, R3, UR4 ;  /* 0x0000000403177c36 */ /* 0x010fe20008000000 */
[----:B------:R-:W-:Y:S01]  /*d6b0*/  PRMT R3, R54, 0x7632, R3 ;  /* 0x0000763236037816 */ /* 0x000fe20000000003 */
[----:B------:R-:W-:Y:S01]  /*d6c0*/  ULDC UR4, c[0x0][0x22c] ;  /* 0x00008b0000047ab9 */ /* 0x000fe20000000800 */
[----:B------:R-:W-:Y:S01]  /*d6d0*/  VIADD R22, R230, 0x4b ;  /* 0x0000004be6167836 */ /* 0x000fe20000000000 */
[----:B------:R-:W-:Y:S01]  /*d6e0*/  ISETP.GE.AND P0, PT, R0, UR4, PT ;  /* 0x0000000400007c0c */ /* 0x000fe2000bf06270 */
[----:B------:R-:W-:Y:S01]  /*d6f0*/  IMAD.WIDE R20, R23, 0x2, R12 ;  /* 0x0000000217147825 */ /* 0x000fe200078e020c */
[----:B------:R3:W-:Y:S01]  /*d700*/  @P5 STG.E.U16 desc[UR16][R18.64], R3 ;  /* 0x0000000312005986 */ /* 0x0007e2000c101510 */
[----:B------:R-:W-:Y:S01]  /*d710*/  ISETP.LT.AND P5, PT, R231, UR10, !P3 ;  /* 0x0000000ae7007c0c */ /* 0x000fe2000dfa1270 */
[----:B------:R-:W-:Y:S01]  /*d720*/  ULDC UR4, c[0x0][0x248] ;  /* 0x0000920000047ab9 */ /* 0x000fe20000000800 */
[----:B------:R-:W-:Y:S01]  /*d730*/  VIADD R0, R230, 0x4a ;  /* 0x0000004ae6007836 */ /* 0x000fe20000000000 */
[----:B------:R4:W-:Y:S01]  /*d740*/  @P6 STG.E.U16 desc[UR16][R20.64], R119 ;  /* 0x0000007714006986 */ /* 0x0009e2000c101510 */
[----:B------:R-:W-:Y:S01]  /*d750*/  ISETP.LT.AND P6, PT, R250, UR12, !P3 ;  /* 0x0000000cfa007c0c */ /* 0x000fe2000dfc1270 */
[----:B0-----:R-:W-:Y:S01]  /*d760*/  IMAD.WIDE R16, R23, 0x2, R14 ;  /* 0x0000000217107825 */ /* 0x001fe200078e020e */
[----:B------:R-:W-:Y:S01]  /*d770*/  ULDC UR10, c[0x0][0x228] ;  /* 0x00008a00000a7ab9 */ /* 0x000fe20000000800 */
[----:B------:R-:W-:Y:S01]  /*d780*/  ISETP.GE.AND P3, PT, R0, UR6, PT ;  /* 0x0000000600007c0c */ /* 0x000fe2000bf66270 */
[----:B------:R-:W-:Y:S01]  /*d790*/  ULDC UR12, c[0x0][0x228] ;  /* 0x00008a00000c7ab9 */ /* 0x000fe20000000800 */
[----:B------:R-:W-:Y:S01]  /*d7a0*/  PRMT R0, R55, 0x7632, R0 ;  /* 0x0000763237007816 */ /* 0x000fe20000000000 */
[----:B------:R-:W-:Y:S01]  /*d7b0*/  ULDC UR6, c[0x0][0x248] ;  /* 0x0000920000067ab9 */ /* 0x000fe20000000800 */
[----:B---3--:R-:W-:Y:S01]  /*d7c0*/  VIADD R3, R23, UR4 ;  /* 0x0000000417037c36 */ /* 0x008fe20008000000 */
[----:B------:R-:W-:Y:S01]  /*d7d0*/  ULDC UR4, c[0x0][0x22c] ;  /* 0x00008b0000047ab9 */ /* 0x000fe20000000800 */
[----:B----4-:R-:W-:-:S02]  /*d7e0*/  PRMT R119, R119, 0x7632, R119 ;  /* 0x0000763277777816 */ /* 0x010fc40000000077 */
[----:B------:R-:W-:-:S04]  /*d7f0*/  IMAD.WIDE R18, R3, 0x2, R12 ;  /* 0x0000000203127825 */ /* 0x000fc800078e020c */
[----:B------:R-:W-:Y:S01]  /*d800*/  IMAD.WIDE R20, R3, 0x2, R14 ;  /* 0x0000000203147825 */ /* 0x000fe200078e020e */
[----:B------:R0:W-:Y:S01]  /*d810*/  @P4 STG.E.U16 desc[UR16][R16.64], R119 ;  /* 0x0000007710004986 */ /* 0x0001e2000c101510 */
[----:B------:R-:W-:Y:S01]  /*d820*/  ISETP.GE.AND P4, PT, R22, UR4, PT ;  /* 0x0000000416007c0c */ /* 0x000fe2000bf86270 */
[----:B------:R-:W-:Y:S02]  /*d830*/  ULDC UR4, c[0x0][0x248] ;  /* 0x0000920000047ab9 */ /* 0x000fe40000000800 */
[----:B------:R3:W-:Y:S01]  /*d840*/  @P5 STG.E.U16 desc[UR16][R18.64], R55 ;  /* 0x0000003712005986 */ /* 0x0007e2000c101510 */
[----:B------:R-:W-:Y:S01]  /*d850*/  ISETP.LT.AND P5, PT, R231, UR8, !P2 ;  /* 0x00000008e7007c0c */ /* 0x000fe2000d7a1270 */
[----:B------:R-:W-:Y:S01]  /*d860*/  VIADD R3, R3, UR4 ;  /* 0x0000000403037c36 */ /* 0x000fe20008000000 */
[C---:B------:R-:W-:Y:S01]  /*d870*/  ISETP.LT.AND P2, PT, R250.reuse, UR10, !P2 ;  /* 0x0000000afa007c0c */ /* 0x040fe2000d741270 */
[----:B------:R4:W-:Y:S01]  /*d880*/  @P6 STG.E.U16 desc[UR16][R20.64], R0 ;  /* 0x0000000014006986 */ /* 0x0009e2000c101510 */
[----:B------:R-:W-:Y:S01]  /*d890*/  ISETP.LT.AND P6, PT, R231, UR12, !P0 ;  /* 0x0000000ce7007c0c */ /* 0x000fe2000c7c1270 */
        /* <DEDUP_REMOVED lines=8> */
[----:B------:R-:W-:Y:S01]  /*d920*/  @P5 STG.E.U16 desc[UR16][R16.64], R120 ;  /* 0x0000007810005986 */ /* 0x000fe2000c101510 */
[----:B------:R-:W-:Y:S01]  /*d930*/  ULDC UR12, c[0x0][0x228] ;  /* 0x00008a00000c7ab9 */ /* 0x000fe20000000800 */
[----:B----4-:R-:W-:Y:S01]  /*d940*/  VIADD R0, R230, 0x4c ;  /* 0x0000004ce6007836 */ /* 0x010fe20000000000 */
[----:B------:R-:W-:Y:S01]  /*d950*/  ULDC UR6, c[0x0][0x22c] ;  /* 0x00008b0000067ab9 */ /* 0x000fe20000000800 */
[----:B------:R-:W-:Y:S01]  /*d960*/  IMAD.WIDE R20, R25, 0x2, R12 ;  /* 0x0000000219147825 */ /* 0x000fe200078e020c */
[----:B------:R0:W-:Y:S01]  /*d970*/  @P2 STG.E.U16 desc[UR16][R18.64], R3 ;  /* 0x0000000312002986 */ /* 0x0001e2000c101510 */
[----:B------:R-:W-:Y:S01]  /*d980*/  ISETP.LT.AND P2, PT, R231, UR8, !P3 ;  /* 0x00000008e7007c0c */ /* 0x000fe2000df41270 */
[----:B------:R-:W-:Y:S01]  /*d990*/  ULDC UR8, c[0x0][0x228] ;  /* 0x00008a0000087ab9 */ /* 0x000fe20000000800 */
[----:B------:R-:W-:Y:S01]  /*d9a0*/  ISETP.GE.AND P5, PT, R0, UR4, PT ;  /* 0x0000000400007c0c */ /* 0x000fe2000bfa6270 */
[----:B------:R-:W-:Y:S01]  /*d9b0*/  ULDC UR4, c[0x0][0x248] ;  /* 0x0000920000047ab9 */ /* 0x000fe20000000800 */
[----:B------:R-:W-:Y:S01]  /*d9c0*/  @P6 STG.E.U16 desc[UR16][R20.64], R56 ;  /* 0x0000003814006986 */ /* 0x000fe2000c101510 */
[----:B------:R-:W-:Y:S01]  /*d9d0*/  ISETP.LT.AND P3, PT, R250, UR10, !P3 ;  /* 0x0000000afa007c0c */ /* 0x000fe2000df61270 */
[----:B------:R-:W-:Y:S01]  /*d9e0*/  IMAD.WIDE R22, R25, 0x2, R14 ;  /* 0x0000000219167825 */ /* 0x000fe200078e020e */
[----:B------:R-:W-:Y:S01]  /*d9f0*/  ISETP.LT.AND P6, PT, R231, UR12, !P4 ;  /* 0x0000000ce7007c0c */ /* 0x000fe2000e7c1270 */
[----:B------:R-:W-:Y:S01]  /*da00*/  ULDC UR10, c[0x0][0x228] ;  /* 0x00008a00000a7ab9 */ /* 0x000fe20000000800 */
[----:B------:R-:W-:Y:S01]  /*da10*/  ULDC UR12, c[0x0][0x228] ;  /* 0x00008a00000c7ab9 */ /* 0x000fe20000000800 */
[----:B------:R-:W-:Y:S01]  /*da20*/  VIADD R0, R230, 0x4d ;  /* 0x0000004de6007836 */ /* 0x000fe20000000000 */
[----:B------:R3:W-:Y:S01]  /*da30*/  @P0 STG.E.U16 desc[UR16][R22.64], R24 ;  /* 0x0000001816000986 */ /* 0x0007e2000c101510 */
[----:B0-----:R-:W-:Y:S01]  /*da40*/  VIADD R19, R25, UR4 ;  /* 0x0000000419137c36 */ /* 0x001fe20008000000 */
[----:B------:R-:W-:Y:S01]  /*da50*/  ULDC UR4, c[0x0][0x248] ;  /* 0x0000920000047ab9 */ /* 0x000fe20000000800 */
[----:B------:R-:W-:Y:S01]  /*da60*/  ISETP.LT.AND P4, PT, R250, UR8, !P4 ;  /* 0x00000008fa007c0c */ /* 0x000fe2000e781270 */
[----:B------:R-:W-:Y:S01]  /*da70*/  ULDC UR14, c[0x0][0x228] ;  /* 0x00008a00000e7ab9 */ /* 0x000fe20000000800 */
[C---:B------:R-:W-:Y:S01]  /*da80*/  VIADD R3, R19.reuse, UR4 ;  /* 0x0000000413037c36 */ /* 0x040fe20008000000 */
[----:B------:R-:W-:Y:S01]  /*da90*/  ISETP.GE.AND P0, PT, R0, UR6, PT ;  /* 0x0000000600007c0c */ /* 0x000fe2000bf06270 */
[----:B------:R-:W-:Y:S01]  /*daa0*/  IMAD.WIDE R16, R19, 0x2, R12 ;  /* 0x0000000213107825 */ /* 0x000fe200078e020c */
[----:B------:R-:W-:Y:S01]  /*dab0*/  ULDC UR4, c[0x0][0x22c] ;  /* 0x00008b0000047ab9 */ /* 0x000fe20000000800 */
[----:B------:R-:W-:Y:S01]  /*dac0*/  ULDC UR6, c[0x0][0x22c] ;  /* 0x00008b0000067ab9 */ /* 0x000fe20000000800 */
[----:B------:R-:W-:Y:S01]  /*dad0*/  PRMT R25, R123, 0x7632, R25 ;  /* 0x000076327b197816 */ /* 0x000fe20000000019 */
[----:B------:R-:W-:Y:S01]  /*dae0*/  IMAD.WIDE R18, R19, 0x2, R14 ;  /* 0x0000000213127825 */ /* 0x000fe200078e020e */
[----:B---3--:R-:W-:Y:S01]  /*daf0*/  PRMT R22, R121, 0x7632, R22 ;  /* 0x0000763279167816 */ /* 0x008fe20000000016 */
[----:B------:R0:W-:Y:S01]  /*db00*/  @P2 STG.E.U16 desc[UR16][R16.64], R121 ;  /* 0x0000007910002986 */ /* 0x0001e2000c101510 */
[----:B------:R-:W-:Y:S01]  /*db10*/  PRMT R24, R58, 0x7632, R24 ;  /* 0x000076323a187816 */ /* 0x000fe20000000018 */
[----:B------:R-:W-:Y:S01]  /*db20*/  IMAD.WIDE R20, R3, 0x2, R12 ;  /* 0x0000000203147825 */ /* 0x000fe200078e020c */
[----:B------:R-:W-:Y:S01]  /*db30*/  ULDC UR8, c[0x0][0x22c] ;  /* 0x00008b0000087ab9 */ /* 0x000fe20000000800 */
[----:B------:R-:W-:Y:S02]  /*db40*/  @P3 STG.E.U16 desc[UR16][R18.64], R22 ;  /* 0x0000001612003986 */ /* 0x000fe4000c101510 */
[----:B------:R-:W-:-:S02]  /*db50*/  VIADD R0, R230, 0x4e ;  /* 0x0000004ee6007836 */ /* 0x000fc40000000000 */
[----:B------:R3:W-:Y:S01]  /*db60*/  @P6 STG.E.U16 desc[UR16][R20.64], R57 ;  /* 0x0000003914006986 */ /* 0x0007e2000c101510 */
[----:B------:R-:W-:Y:S01]  /*db70*/  ISETP.LT.AND P6, PT, R231, UR10, !P5 ;  /* 0x0000000ae7007c0c */ /* 0x000fe2000efc1270 */
[----:B------:R-:W-:Y:S01]  /*db80*/  ULDC UR10, c[0x0][0x228] ;  /* 0x00008a00000a7ab9 */ /* 0x000fe20000000800 */
[----:B------:R-:W-:Y:S01]  /*db90*/  ISETP.GE.AND P2, PT, R0, UR4, PT ;  /* 0x0000000400007c0c */ /* 0x000fe2000bf46270 */
[----:B------:R-:W-:Y:S01]  /*dba0*/  ULDC UR4, c[0x0][0x248] ;  /* 0x0000920000047ab9 */ /* 0x000fe20000000800 */
[----:B------:R-:W-:Y:S01]  /*dbb0*/  ISETP.LT.AND P5, PT, R250, UR12, !P5 ;  /* 0x0000000cfa007c0c */ /* 0x000fe2000efa1270 */
[----:B------:R-:W-:Y:S01]  /*dbc0*/  VIADD R0, R230, 0x4f ;  /* 0x0000004fe6007836 */ /* 0x000fe20000000000 */
[----:B------:R-:W-:Y:S01]  /*dbd0*/  ULDC UR12, c[0x0][0x228] ;  /* 0x00008a00000c7ab9 */ /* 0x000fe20000000800 */
[C---:B------:R-:W-:Y:S01]  /*dbe0*/  VIADD R23, R3.reuse, UR4 ;  /* 0x0000000403177c36 */ /* 0x040fe20008000000 */
[----:B------:R-:W-:Y:S01]  /*dbf0*/  ULDC UR4, c[0x0][0x22c] ;  /* 0x00008b0000047ab9 */ /* 0x000fe20000000800 */
[----:B0-----:R-:W-:Y:S01]  /*dc00*/  IMAD.WIDE R16, R3, 0x2, R14 ;  /* 0x0000000203107825 */ /* 0x001fe200078e020e */
[----:B------:R-:W-:Y:S01]  /*dc10*/  ISETP.GE.AND P3, PT, R0, UR6, PT ;  /* 0x0000000600007c0c */ /* 0x000fe2000bf66270 */
[----:B------:R-:W-:Y:S01]  /*dc20*/  ULDC UR6, c[0x0][0x248] ;  /* 0x0000920000067ab9 */ /* 0x000fe20000000800 */
[----:B---3--:R-:W-:Y:S01]  /*dc30*/  PRMT R57, R57, 0x7632, R57 ;  /* 0x0000763239397816 */ /* 0x008fe20000000039 */
[----:B------:R-:W-:Y:S01]  /*dc40*/  IMAD.WIDE R18, R23, 0x2, R12 ;  /* 0x0000000217127825 */ /* 0x000fe200078e020c */
[----:B------:R-:W-:-:S03]  /*dc50*/  PRMT R0, R122, 0x7632, R0 ;  /* 0x000076327a007816 */ /* 0x000fc60000000000 */
[----:B------:R-:W-:Y:S01]  /*dc60*/  VIADD R22, R230, 0x50 ;  /* 0x00000050e6167836 */ /* 0x000fe20000000000 */
[----:B------:R-:W-:Y:S01]  /*dc70*/  @P4 STG.E.U16 desc[UR16][R16.64], R57 ;  /* 0x0000003910004986 */ /* 0x000fe2000c101510 */
[----:B------:R-:W-:-:S03]  /*dc80*/  IMAD.WIDE R20, R23, 0x2, R14 ;  /* 0x0000000217147825 */ /* 0x000fc600078e020e */
[----:B------:R0:W-:Y:S01]  /*dc90*/  @P6 STG.E.U16 desc[UR16][R18.64], R122 ;  /* 0x0000007a12006986 */ /* 0x0001e2000c101510 */
[----:B------:R-:W-:Y:S01]  /*dca0*/  ISETP.GE.AND P4, PT, R22, UR4, PT ;  /* 0x0000000416007c0c */ /* 0x000fe2000bf86270 */
[----:B------:R-:W-:Y:S01]  /*dcb0*/  ULDC UR4, c[0x0][0x248] ;  /* 0x0000920000047ab9 */ /* 0x000fe20000000800 */
[C---:B------:R-:W-:Y:S01]  /*dcc0*/  ISETP.LT.AND P6, PT, R231.reuse, UR14, !P2 ;  /* 0x0000000ee7007c0c */ /* 0x040fe2000d7c1270 */
[----:B------:R3:W-:Y:S01]  /*dcd0*/  @P5 STG.E.U16 desc[UR16][R20.64], R0 ;  /* 0x0000000014005986 */ /* 0x0007e2000c101510 */
[----:B------:R-:W-:Y:S01]  /*dce0*/  ISETP.LT.AND P5, PT, R231, UR10, !P0 ;  /* 0x0000000ae7007c0c */ /* 0x000fe2000c7a1270 */
[----:B------:R-:W-:Y:S01]  /*dcf0*/  ULDC UR10, c[0x0][0x228] ;  /* 0x00008a00000a7ab9 */ /* 0x000fe20000000800 */
[C---:B------:R-:W-:Y:S01]  /*dd00*/  ISETP.LT.AND P0, PT, R250.reuse, UR12, !P0 ;  /* 0x0000000cfa007c0c */ /* 0x040fe2000c701270 */
        /* <DEDUP_REMOVED lines=359> */
[----:B----4-:R-:W-:-:S02]  /*f380*/  VIADD R0, R230, 0x6a ;  /* 0x0000006ae6007836 */ /* 0x010fc40000000000 */
[C---:B------:R-:W-:Y:S01]  /*f390*/  IMAD.WIDE R20, R25.reuse, 0x2, R12 ;  /* 0x0000000219147825 */ /* 0x040fe200078e020c */
[----:B------:R-:W-:Y:S02]  /*f3a0*/  @P5 STG.E.U16 desc[UR16][R16.64], R71 ;  /* 0x0000004710005986 */ /* 0x000fe4000c101510 */
[----:B------:R-:W-:Y:S01]  /*f3b0*/  ISETP.GE.AND P5, PT, R0, UR8, PT ;  /* 0x0000000800007c0c */ /* 0x000fe2000bfa6270 */
[----:B------:R-:W-:Y:S01]  /*f3c0*/  IMAD.WIDE R22, R25, 0x2, R14 ;  /* 0x0000000219167825 */ /* 0x000fe200078e020e */
[----:B------:R0:W-:Y:S01]  /*f3d0*/  @P0 STG.E.U16 desc[UR16][R18.64], R24 ;  /* 0x0000001812000986 */ /* 0x0001e2000c101510 */
[----:B------:R-:W-:Y:S02]  /*f3e0*/  ULDC UR8, c[0x0][0x228] ;  /* 0x00008a0000087ab9 */ /* 0x000fe40000000800 */
[----:B------:R-:W-:Y:S01]  /*f3f0*/  VIADD R0, R230, 0x6b ;  /* 0x0000006be6007836 */ /* 0x000fe20000000000 */
[----:B------:R-:W-:Y:S01]  /*f400*/  @P6 STG.E.U16 desc[UR16][R20.64], R83 ;  /* 0x0000005314006986 */ /* 0x000fe2000c101510 */
[----:B------:R-:W-:Y:S01]  /*f410*/  ISETP.LT.AND P6, PT, R231, UR12, !P4 ;  /* 0x0000000ce7007c0c */ /* 0x000fe2000e7c1270 */
[----:B------:R-:W-:-:S02]  /*f420*/  ULDC UR12, c[0x0][0x228] ;  /* 0x00008a00000c7ab9 */ /* 0x000fc40000000800 */
        /* <DEDUP_REMOVED lines=22> */
[----:B-1----:R-:W-:Y:S01]  /*f590*/  PRMT R24, R73, 0x7632, R24 ;  /* 0x0000763249187816 */ /* 0x002fe20000000018 */
        /* <DEDUP_REMOVED lines=13> */
[----:B-1----:R-:W-:Y:S01]  /*f670*/  PRMT R72, R72, 0x7632, R72 ;  /* 0x0000763248487816 */ /* 0x002fe20000000048 */
        /* <DEDUP_REMOVED lines=18> */
[----:B-1----:R-:W-:Y:S01]  /*f7a0*/  IMAD.WIDE R18, R23, 0x2, R14 ;  /* 0x0000000217127825 */ /* 0x002fe200078e020e */
[----:B------:R-:W-:Y:S01]  /*f7b0*/  ULDC UR12, c[0x0][0x228] ;  /* 0x00008a00000c7ab9 */ /* 0x000fe20000000800 */
[----:B------:R-:W-:Y:S01]  /*f7c0*/  ULDC UR6, c[0x0][0x22c] ;  /* 0x00008b0000067ab9 */ /* 0x000fe20000000800 */
[----:B------:R-:W-:Y:S01]  /*f7d0*/  ULDC UR14, c[0x0][0x228] ;  /* 0x00008a00000e7ab9 */ /* 0x000fe20000000800 */
[----:B---3--:R-:W-:-:S02]  /*f7e0*/  IMAD.WIDE R20, R3, 0x2, R12 ;  /* 0x0000000203147825 */ /* 0x008fc400078e020c */
        /* <DEDUP_REMOVED lines=18> */
[C---:B-1----:R-:W-:Y:S01]  /*f910*/  IMAD.WIDE R18, R3.reuse, 0x2, R14 ;  /* 0x0000000203127825 */ /* 0x042fe200078e020e */
[----:B------:R-:W-:Y:S01]  /*f920*/  ULDC UR12, c[0x0][0x228] ;  /* 0x00008a00000c7ab9 */ /* 0x000fe20000000800 */
[----:B------:R-:W-:Y:S01]  /*f930*/  ISETP.LT.AND P4, PT, R250, UR8, !P4 ;  /* 0x00000008fa007c0c */ /* 0x000fe2000e781270 */
[----:B------:R-:W-:Y:S01]  /*f940*/  ULDC UR6, c[0x0][0x22c] ;  /* 0x00008b0000067ab9 */ /* 0x000fe20000000800 */
[----:B---3--:R-:W-:Y:S01]  /*f950*/  VIADD R23, R3, UR4 ;  /* 0x0000000403177c36 */ /* 0x008fe20008000000 */
        /* <DEDUP_REMOVED lines=18> */
[----:B-1----:R-:W-:Y:S01]  /*fa80*/  VIADD R3, R23, UR4 ;  /* 0x0000000417037c36 */ /* 0x002fe20008000000 */
[----:B------:R-:W-:Y:S01]  /*fa90*/  ULDC UR4, c[0x0][0x22c] ;  /* 0x00008b0000047ab9 */ /* 0x000fe20000000800 */
[----:B------:R-:W-:Y:S01]  /*faa0*/  ULDC UR12, c[0x0][0x228] ;  /* 0x00008a00000c7ab9 */ /* 0x000fe20000000800 */
[----:B------:R-:W-:Y:S01]  /*fab0*/  ULDC UR6, c[0x0][0x248] ;  /* 0x0000920000067ab9 */ /* 0x000fe20000000800 */
[----:B---3--:R-:W-:Y:S01]  /*fac0*/  PRMT R87, R87, 0x7632, R87 ;  /* 0x0000763257577816 */ /* 0x008fe20000000057 */
[----:B------:R-:W-:-:S04]  /*fad0*/  IMAD.WIDE R18, R3, 0x2, R12 ;  /* 0x0000000203127825 */ /* 0x000fc800078e020c */
[C---:B------:R-:W-:Y:S01]  /*fae0*/  IMAD.WIDE R20, R3.reuse, 0x2, R14 ;  /* 0x0000000203147825 */ /* 0x040fe200078e020e */
[----:B------:R0:W-:Y:S01]  /*faf0*/  @P4 STG.E.U16 desc[UR16][R16.64], R87 ;  /* 0x0000005710004986 */ /* 0x0001e2000c101510 */
[----:B------:R-:W-:Y:S01]  /*fb00*/  ISETP.GE.AND P4, PT, R22, UR4, PT ;  /* 0x0000000416007c0c */ /* 0x000fe2000bf86270 */
[----:B------:R-:W-:Y:S01]  /*fb10*/  ULDC UR4, c[0x0][0x248] ;  /* 0x0000920000047ab9 */ /* 0x000fe20000000800 */
[----:B------:R-:W-:Y:S01]  /*fb20*/  VIADD R24, R230, 0x74 ;  /* 0x00000074e6187836 */ /* 0x000fe20000000000 */
        /* <DEDUP_REMOVED lines=13> */
[----:B------:R-:W-:Y:S01]  /*fc00*/  PRMT R3, R4, 0x7632, R3 ;  /* 0x0000763204037816 */ /* 0x000fe20000000003 */
[----:B------:R-:W-:Y:S01]  /*fc10*/  ULDC UR10, c[0x0][0x228] ;  /* 0x00008a00000a7ab9 */ /* 0x000fe20000000800 */
[----:B------:R-:W-:Y:S01]  /*fc20*/  ULDC UR12, c[0x0][0x228] ;  /* 0x00008a00000c7ab9 */ /* 0x000fe20000000800 */
[----:B---3--:R-:W-:Y:S01]  /*fc30*/  PRMT R0, R76, 0x7632, R0 ;  /* 0x000076324c007816 */ /* 0x008fe20000000000 */
[C---:B------:R-:W-:Y:S01]  /*fc40*/  IMAD.WIDE R20, R25.reuse, 0x2, R12 ;  /* 0x0000000219147825 */ /* 0x040fe200078e020c */
[----:B------:R0:W-:Y:S01]  /*fc50*/  @P5 STG.E.U16 desc[UR16][R16.64], R76 ;  /* 0x0000004c10005986 */ /* 0x0001e2000c101510 */
[----:B------:R-:W-:Y:S01]  /*fc60*/  ISETP.GE.AND P5, PT, R24, UR4, PT ;  /* 0x0000000418007c0c */ /* 0x000fe2000bfa6270 */
[----:B------:R-:W-:Y:S01]  /*fc70*/  ULDC UR4, c[0x0][0x248] ;  /* 0x0000920000047ab9 */ /* 0x000fe20000000800 */
[----:B------:R-:W-:Y:S01]  /*fc80*/  IMAD.WIDE R22, R25, 0x2, R14 ;  /* 0x0000000219167825 */ /* 0x000fe200078e020e */
[----:B------:R1:W-:Y:S01]  /*fc90*/  @P0 STG.E.U16 desc[UR16][R18.64], R0 ;  /* 0x0000000012000986 */ /* 0x0003e2000c101510 */
[----:B------:R-:W-:-:S02]  /*fca0*/  ULDC UR14, c[0x0][0x228] ;  /* 0x00008a00000e7ab9 */ /* 0x000fc40000000800 */
[----:B------:R-:W-:Y:S01]  /*fcb0*/  VIADD R25, R25, UR4 ;  /* 0x0000000419197c36 */ /* 0x000fe20008000000 */
[----:B------:R3:W-:Y:S01]  /*fcc0*/  @P6 STG.E.U16 desc[UR16][R20.64], R4 ;  /* 0x0000000414006986 */ /* 0x0007e2000c101510 */
[C---:B------:R-:W-:Y:S01]  /*fcd0*/  ISETP.LT.AND P6, PT, R231.reuse, UR10, !P4 ;  /* 0x0000000ae7007c0c */ /* 0x040fe2000e7c1270 */
[----:B------:R-:W-:Y:S01]  /*fce0*/  ULDC UR4, c[0x0][0x248] ;  /* 0x0000920000047ab9 */ /* 0x000fe20000000800 */
[----:B------:R-:W-:Y:S01]  /*fcf0*/  ULDC UR10, c[0x0][0x228] ;  /* 0x00008a00000a7ab9 */ /* 0x000fe20000000800 */
[----:B------:R4:W-:Y:S01]  /*fd00*/  @P2 STG.E.U16 desc[UR16][R22.64], R3 ;  /* 0x0000000316002986 */ /* 0x0009e2000c101510 */
[----:B------:R-:W-:Y:S01]  /*fd10*/  ISETP.LT.AND P2, PT, R231, UR6, !P3 ;  /* 0x00000006e7007c0c */ /* 0x000fe2000df41270 */
[C---:B0-----:R-:W-:Y:S01]  /*fd20*/  IMAD.WIDE R16, R25.reuse, 0x2, R12 ;  /* 0x0000000219107825 */ /* 0x041fe200078e020c */
[C---:B------:R-:W-:Y:S01]  /*fd30*/  ISETP.LT.AND P3, PT, R250.reuse, UR8, !P3 ;  /* 0x00000008fa007c0c */ /* 0x040fe2000df61270 */
[----:B------:R-:W-:Y:S01]  /*fd40*/  ULDC UR6, c[0x0][0x228] ;  /* 0x00008a0000067ab9 */ /* 0x000fe20000000800 */
[----:B------:R-:W-:Y:S01]  /*fd50*/  ULDC UR8, c[0x0][0x228] ;  /* 0x00008a0000087ab9 */ /* 0x000fe20000000800 */
[----:B-1----:R-:W-:Y:S01]  /*fd60*/  IMAD.WIDE R18, R25, 0x2, R14 ;  /* 0x0000000219127825 */ /* 0x002fe200078e020e */
[----:B------:R-:W-:Y:S01]  /*fd70*/  ISETP.LT.AND P4, PT, R250, UR6, !P4 ;  /* 0x00000006fa007c0c */ /* 0x000fe2000e781270 */
[----:B------:R-:W-:Y:S01]  /*fd80*/  ULDC UR6, c[0x0][0x228] ;  /* 0x00008a0000067ab9 */ /* 0x000fe20000000800 */
[----:B---3--:R-:W-:Y:S01]  /*fd90*/  PRMT R4, R77, 0x7632, R4 ;  /* 0x000076324d047816 */ /* 0x008fe20000000004 */
[----:B------:R-:W-:-:S02]  /*fda0*/  VIADD R0, R230, 0x75 ;  /* 0x00000075e6007836 */ /* 0x000fc40000000000 */
[----:B----4-:R-:W-:Y:S01]  /*fdb0*/  VIADD R3, R25, UR4 ;  /* 0x0000000419037c36 */ /* 0x010fe20008000000 */
[----:B------:R-:W-:Y:S01]  /*fdc0*/  ULDC UR4, c[0x0][0x248] ;  /* 0x0000920000047ab9 */ /* 0x000fe20000000800 */
[----:B------:R0:W-:Y:S01]  /*fdd0*/  @P2 STG.E.U16 desc[UR16][R16.64], R77 ;  /* 0x0000004d10002986 */ /* 0x0001e2000c101510 */
[----:B------:R-:W-:Y:S01]  /*fde0*/  VIADD R22, R230, 0x76 ;  /* 0x00000076e6167836 */ /* 0x000fe20000000000 */
[----:B------:R-:W-:Y:S01]  /*fdf0*/  ISETP.GE.AND P0, PT, R0, UR25, PT ;  /* 0x0000001900007c0c */ /* 0x000fe2000bf06270 */
[C-C-:B------:R-:W-:Y:S01]  /*fe00*/  IMAD.WIDE R20, R3.reuse, 0x2, R12.reuse ;  /* 0x0000000203147825 */ /* 0x140fe200078e020c */
[----:B------:R1:W-:Y:S02]  /*fe10*/  @P3 STG.E.U16 desc[UR16][R18.64], R4 ;  /* 0x0000000412003986 */ /* 0x0003e4000c101510 */
[----:B------:R-:W-:Y:S01]  /*fe20*/  ISETP.GE.AND P2, PT, R22, UR23, PT ;  /* 0x0000001716007c0c */ /* 0x000fe2000bf46270 */
[----:B------:R-:W-:Y:S01]  /*fe30*/  VIADD R23, R3, UR4 ;  /* 0x0000000403177c36 */ /* 0x000fe20008000000 */
[----:B------:R3:W-:Y:S01]  /*fe40*/  @P6 STG.E.U16 desc[UR16][R20.64], R5 ;  /* 0x0000000514006986 */ /* 0x0007e2000c101510 */
[----:B------:R-:W-:Y:S01]  /*fe50*/  ISETP.LT.AND P6, PT, R231, UR8, !P5 ;  /* 0x00000008e7007c0c */ /* 0x000fe2000efc1270 */
[----:B------:R-:W-:Y:S01]  /*fe60*/  ULDC UR8, c[0x0][0x228] ;  /* 0x00008a0000087ab9 */ /* 0x000fe20000000800 */
[----:B------:R-:W-:Y:S01]  /*fe70*/  ISETP.LT.AND P5, PT, R250, UR6, !P5 ;  /* 0x00000006fa007c0c */ /* 0x000fe2000efa1270 */
[C---:B0-----:R-:W-:Y:S01]  /*fe80*/  IMAD.WIDE R16, R23.reuse, 0x2, R12 ;  /* 0x0000000217107825 */ /* 0x041fe200078e020c */
[----:B------:R-:W-:Y:S01]  /*fe90*/  ULDC UR4, c[0x0][0x248] ;  /* 0x0000920000047ab9 */ /* 0x000fe20000000800 */
[----:B------:R-:W-:Y:S01]  /*fea0*/  ULDC UR6, c[0x0][0x248] ;  /* 0x0000920000067ab9 */ /* 0x000fe20000000800 */
[----:B------:R-:W0:Y:S01]  /*feb0*/  LDS.128 R24, [R2] ;  /* 0x0000000002187984 */ /* 0x000e220000000c00 */
[----:B-1----:R-:W-:Y:S01]  /*fec0*/  IMAD.WIDE R18, R23, 0x2, R14 ;  /* 0x0000000217127825 */ /* 0x002fe200078e020e */
[----:B------:R-:W-:-:S02]  /*fed0*/  PRMT R22, R6, 0x7632, R22 ;  /* 0x0000763206167816 */ /* 0x000fc40000000016 */
[----:B---3--:R-:W-:Y:S01]  /*fee0*/  PRMT R21, R5, 0x7632, R21 ;  /* 0x0000763205157816 */ /* 0x008fe20000000015 */
[----:B------:R-:W-:Y:S01]  /*fef0*/  IMAD.WIDE R4, R3, 0x2, R14 ;  /* 0x0000000203047825 */ /* 0x000fe200078e020e */
[----:B------:R-:W-:-:S03]  /*ff00*/  PRMT R3, R78, 0x7632, R3 ;  /* 0x000076324e037816 */ /* 0x000fc60000000003 */
[----:B------:R-:W-:Y:S01]  /*ff10*/  VIADD R23, R23, UR4 ;  /* 0x0000000417177c36 */ /* 0x000fe20008000000 */
[----:B------:R1:W-:Y:S01]  /*ff20*/  @P4 STG.E.U16 desc[UR16][R4.64], R21 ;  /* 0x0000001504004986 */ /* 0x0003e2000c101510 */
[C---:B------:R-:W-:Y:S01]  /*ff30*/  VIADD R20, R230.reuse, 0x78 ;  /* 0x00000078e6147836 */ /* 0x040fe20000000000 */
[----:B------:R-:W-:Y:S01]  /*ff40*/  ULDC UR4, c[0x0][0x248] ;  /* 0x0000920000047ab9 */ /* 0x000fe20000000800 */
[----:B------:R-:W-:Y:S01]  /*ff50*/  VIADD R0, R230, 0x77 ;  /* 0x00000077e6007836 */ /* 0x000fe20000000000 */
        /* <DEDUP_REMOVED lines=8> */
[C---:B-1----:R-:W-:Y:S01]  /*ffe0*/  IMAD.WIDE R4, R23.reuse, 0x2, R12 ;  /* 0x0000000217047825 */ /* 0x042fe200078e020c */
[----:B------:R-:W-:Y:S01]  /*fff0*/  ISETP.GE.AND P4, PT, R20, UR19, PT ;  /* 0x0000001314007c0c */ /* 0x000fe2000bf86270 */
[----:B------:R-:W-:Y:S01]  /*10000*/  ULDC UR10, c[0x0][0x228] ;  /* 0x00008a00000a7ab9 */ /* 0x000fe20000000800 */
[----:B------:R-:W-:Y:S01]  /*10010*/  ISETP.GE.AND P3, PT, R0, UR21, PT ;  /* 0x0000001500007c0c */ /* 0x000fe2000bf66270 */
[----:B---3--:R-:W-:Y:S01]  /*10020*/  IMAD.WIDE R16, R23, 0x2, R14 ;  /* 0x0000000217107825 */ /* 0x008fe200078e020e */
[----:B------:R-:W-:-:S03]  /*10030*/  ULDC UR14, c[0x0][0x228] ;  /* 0x00008a00000e7ab9 */ /* 0x000fc60000000800 */
[----:B----4-:R-:W-:Y:S01]  /*10040*/  VIADD R3, R23, UR6 ;  /* 0x0000000617037c36 */ /* 0x010fe20008000000 */
[----:B------:R-:W-:Y:S01]  /*10050*/  PRMT R23, R79, 0x7632, R23 ;  /* 0x000076324f177816 */ /* 0x000fe20000000017 */
[----:B------:R1:W-:Y:S01]  /*10060*/  @P5 STG.E.U16 desc[UR16][R4.64], R6 ;  /* 0x0000000604005986 */ /* 0x0003e2000c101510 */
[----:B------:R-:W-:Y:S01]  /*10070*/  VIADD R0, R230, 0x79 ;  /* 0x00000079e6007836 */ /* 0x000fe20000000000 */
[----:B------:R-:W-:Y:S01]  /*10080*/  ULDC UR6, c[0x0][0x248] ;  /* 0x0000920000067ab9 */ /* 0x000fe20000000800 */
[C---:B------:R-:W-:Y:S01]  /*10090*/  IMAD.WIDE R18, R3.reuse, 0x2, R12 ;  /* 0x0000000203127825 */ /* 0x040fe200078e020c */
[----:B------:R-:W-:Y:S02]  /*100a0*/  @P0 STG.E.U16 desc[UR16][R16.64], R22 ;  /* 0x0000001610000986 */ /* 0x000fe4000c101510 */
[----:B------:R-:W-:Y:S01]  /*100b0*/  ISETP.GE.AND P5, PT, R0, UR15, PT ;  /* 0x0000000f00007c0c */ /* 0x000fe2000bfa6270 */
[----:B------:R-:W-:Y:S01]  /*100c0*/  IMAD.WIDE R20, R3, 0x2, R14 ;  /* 0x0000000203147825 */ /* 0x000fe200078e020e */
[----:B------:R-:W-:Y:S01]  /*100d0*/  @P6 STG.E.U16 desc[UR16][R18.64], R79 ;  /* 0x0000004f12006986 */ /* 0x000fe2000c101510 */
[----:B------:R-:W-:-:S02]  /*100e0*/  ISETP.LT.AND P6, PT, R231, UR12, !P4 ;  /* 0x0000000ce7007c0c */ /* 0x000fc4000e7c1270 */
[----:B------:R-:W-:Y:S01]  /*100f0*/  VIADD R0, R230, 0x7a ;  /* 0x0000007ae6007836 */ /* 0x000fe20000000000 */
[----:B------:R3:W-:Y:S01]  /*10100*/  @P2 STG.E.U16 desc[UR16][R20.64], R23 ;  /* 0x0000001714002986 */ /* 0x0007e2000c101510 */
[----:B------:R-:W-:Y:S01]  /*10110*/  ISETP.LT.AND P2, PT, R231, UR8, !P3 ;  /* 0x00000008e7007c0c */ /* 0x000fe2000df41270 */
[----:B-1----:R-:W-:Y:S01]  /*10120*/  VIADD R5, R3, UR4 ;  /* 0x0000000403057c36 */ /* 0x002fe20008000000 */
[C---:B------:R-:W-:Y:S01]  /*10130*/  ISETP.LT.AND P3, PT, R250.reuse, UR10, !P3 ;  /* 0x0000000afa007c0c */ /* 0x040fe2000df61270 */
[----:B------:R-:W-:Y:S01]  /*10140*/  ULDC UR8, c[0x0][0x228] ;  /* 0x00008a0000087ab9 */ /* 0x000fe20000000800 */
[----:B------:R-:W-:Y:S01]  /*10150*/  ISETP.LT.AND P4, PT, R250, UR14, !P4 ;  /* 0x0000000efa007c0c */ /* 0x000fe2000e781270 */
[----:B------:R-:W-:Y:S01]  /*10160*/  IMAD.WIDE R2, R5, 0x2, R12 ;  /* 0x0000000205027825 */ /* 0x000fe200078e020c */
[----:B------:R-:W-:Y:S01]  /*10170*/  ISETP.GE.AND P0, PT, R0, UR13, PT ;  /* 0x0000000d00007c0c */ /* 0x000fe2000bf06270 */
[----:B------:R-:W-:Y:S01]  /*10180*/  ULDC UR4, c[0x0][0x248] ;  /* 0x0000920000047ab9 */ /* 0x000fe20000000800 */
[----:B------:R-:W-:Y:S01]  /*10190*/  PRMT R0, R7, 0x7632, R0 ;  /* 0x0000763207007816 */ /* 0x000fe20000000000 */
[----:B------:R-:W-:Y:S01]  /*101a0*/  ULDC UR10, c[0x0][0x228] ;  /* 0x00008a00000a7ab9 */ /* 0x000fe20000000800 */
[----:B--2---:R-:W-:Y:S01]  /*101b0*/  PRMT R6, R8, 0x7632, R6 ;  /* 0x0000763208067816 */ /* 0x004fe20000000006 */
[C---:B---3--:R-:W-:Y:S01]  /*101c0*/  VIADD R21, R5.reuse, UR6 ;  /* 0x0000000605157c36 */ /* 0x048fe20008000000 */
[----:B------:R-:W-:Y:S01]  /*101d0*/  ULDC UR6, c[0x0][0x228] ;  /* 0x00008a0000067ab9 */ /* 0x000fe20000000800 */
[----:B------:R-:W-:Y:S01]  /*101e0*/  IMAD.WIDE R4, R5, 0x2, R14 ;  /* 0x0000000205047825 */ /* 0x000fe200078e020e */
[----:B------:R1:W-:Y:S03]  /*101f0*/  @P2 STG.E.U16 desc[UR16][R2.64], R7 ;  /* 0x0000000702002986 */ /* 0x0003e6000c101510 */
[C---:B------:R-:W-:Y:S01]  /*10200*/  IMAD.WIDE R16, R21.reuse, 0x2, R12 ;  /* 0x0000000215107825 */ /* 0x040fe200078e020c */
[----:B------:R-:W-:Y:S03]  /*10210*/  @P3 STG.E.U16 desc[UR16][R4.64], R0 ;  /* 0x0000000004003986 */ /* 0x000fe6000c101510 */
[----:B------:R-:W-:Y:S01]  /*10220*/  IMAD.WIDE R18, R21, 0x2, R14 ;  /* 0x0000000215127825 */ /* 0x000fe200078e020e */
[----:B------:R0:W-:Y:S01]  /*10230*/  @P6 STG.E.U16 desc[UR16][R16.64], R8 ;  /* 0x0000000810006986 */ /* 0x0001e2000c101510 */
[----:B------:R-:W-:-:S02]  /*10240*/  ISETP.LT.AND P6, PT, R231, UR10, !P0 ;  /* 0x0000000ae7007c0c */ /* 0x000fc4000c7c1270 */
[----:B------:R-:W-:Y:S01]  /*10250*/  VIADD R21, R21, UR4 ;  /* 0x0000000415157c36 */ /* 0x000fe20008000000 */
[----:B------:R2:W-:Y:S01]  /*10260*/  @P4 STG.E.U16 desc[UR16][R18.64], R6 ;  /* 0x0000000612004986 */ /* 0x0005e2000c101510 */
[----:B------:R-:W-:Y:S01]  /*10270*/  ISETP.LT.AND P4, PT, R231, UR6, !P5 ;  /* 0x00000006e7007c0c */ /* 0x000fe2000ef81270 */
[----:B------:R-:W-:Y:S01]  /*10280*/  ULDC UR4, c[0x0][0x248] ;  /* 0x0000920000047ab9 */ /* 0x000fe20000000800 */
[----:B------:R-:W-:Y:S01]  /*10290*/  ISETP.LT.AND P5, PT, R250, UR8, !P5 ;  /* 0x00000008fa007c0c */ /* 0x000fe2000efa1270 */
[----:B------:R-:W-:Y:S01]  /*102a0*/  VIADD R20, R230, 0x7b ;  /* 0x0000007be6147836 */ /* 0x000fe20000000000 */
[----:B------:R-:W-:Y:S01]  /*102b0*/  ULDC UR6, c[0x0][0x228] ;  /* 0x00008a0000067ab9 */ /* 0x000fe20000000800 */
[C---:B-1----:R-:W-:Y:S01]  /*102c0*/  IMAD.WIDE R2, R21.reuse, 0x2, R12 ;  /* 0x0000000215027825 */ /* 0x042fe200078e020c */
[----:B------:R-:W-:Y:S01]  /*102d0*/  ULDC UR8, c[0x0][0x228] ;  /* 0x00008a0000087ab9 */ /* 0x000fe20000000800 */
[----:B0-----:R-:W-:Y:S02]  /*102e0*/  PRMT R8, R24, 0x7632, R8 ;  /* 0x0000763218087816 */ /* 0x001fe40000000008 */
[C---:B------:R-:W-:Y:S01]  /*102f0*/  VIADD R17, R21.reuse, UR4 ;  /* 0x0000000415117c36 */ /* 0x040fe20008000000 */
[----:B------:R-:W-:Y:S01]  /*10300*/  ISETP.GE.AND P2, PT, R20, UR11, PT ;  /* 0x0000000b14007c0c */ /* 0x000fe2000bf46270 */
[----:B------:R-:W-:Y:S01]  /*10310*/  VIADD R16, R230, 0x7d ;  /* 0x0000007de6107836 */ /* 0x000fe20000000000 */
[----:B------:R-:W-:Y:S01]  /*10320*/  ISETP.LT.AND P0, PT, R250, UR6, !P0 ;  /* 0x00000006fa007c0c */ /* 0x000fe2000c701270 */
[----:B------:R-:W-:Y:S01]  /*10330*/  VIADD R0, R230, 0x7c ;  /* 0x0000007ce6007836 */ /* 0x000fe20000000000 */
[----:B------:R0:W-:Y:S01]  /*10340*/  @P4 STG.E.U16 desc[UR16][R2.64], R24 ;  /* 0x0000001802004986 */ /* 0x0001e2000c101510 */
[----:B------:R-:W-:Y:S01]  /*10350*/  IMAD.WIDE R4, R21, 0x2, R14 ;  /* 0x0000000215047825 */ /* 0x000fe200078e020e */
[----:B------:R-:W-:Y:S01]  /*10360*/  ISETP.GE.AND P4, PT, R16, UR7, PT ;  /* 0x0000000710007c0c */ /* 0x000fe2000bf86270 */
[----:B------:R-:W-:Y:S01]  /*10370*/  ULDC UR7, c[0x0][0x228] ;  /* 0x00008a0000077ab9 */ /* 0x000fe20000000800 */
[----:B------:R-:W-:Y:S01]  /*10380*/  ISETP.GE.AND P3, PT, R0, UR9, PT ;  /* 0x0000000900007c0c */ /* 0x000fe2000bf66270 */
[----:B--2---:R-:W-:Y:S01]  /*10390*/  IMAD.WIDE R6, R17, 0x2, R12 ;  /* 0x0000000211067825 */ /* 0x004fe200078e020c */
[----:B------:R1:W-:Y:S01]  /*103a0*/  @P5 STG.E.U16 desc[UR16][R4.64], R8 ;  /* 0x0000000804005986 */ /* 0x0003e2000c101510 */
[----:B------:R-:W-:Y:S01]  /*103b0*/  ULDC UR4, c[0x0][0x248] ;  /* 0x0000920000047ab9 */ /* 0x000fe20000000800 */
[----:B------:R-:W-:Y:S01]  /*103c0*/  ULDC UR9, c[0x0][0x228] ;  /* 0x00008a0000097ab9 */ /* 0x000fe20000000800 */
[----:B------:R-:W-:Y:S01]  /*103d0*/  ISETP.LT.AND P5, PT, R231, UR7, !P2 ;  /* 0x00000007e7007c0c */ /* 0x000fe2000d7a1270 */
[----:B------:R2:W-:Y:S01]  /*103e0*/  @P6 STG.E.U16 desc[UR16][R6.64], R9 ;  /* 0x0000000906006986 */ /* 0x0005e2000c101510 */
[----:B------:R-:W-:Y:S01]  /*103f0*/  ISETP.LT.AND P2, PT, R250, UR8, !P2 ;  /* 0x00000008fa007c0c */ /* 0x000fe2000d741270 */
[----:B------:R-:W-:Y:S01]  /*10400*/  VIADD R19, R17, UR4 ;  /* 0x0000000411137c36 */ /* 0x000fe20008000000 */
[----:B------:R-:W-:Y:S01]  /*10410*/  ISETP.LT.AND P6, PT, R231, UR9, !P3 ;  /* 0x00000009e7007c0c */ /* 0x000fe2000dfc1270 */
[----:B------:R-:W-:Y:S01]  /*10420*/  ULDC UR4, c[0x0][0x248] ;  /* 0x0000920000047ab9 */ /* 0x000fe20000000800 */
[----:B------:R-:W-:Y:S01]  /*10430*/  PRMT R0, R9, 0x7632, R0 ;  /* 0x0000763209007816 */ /* 0x000fe20000000000 */
[----:B------:R-:W-:Y:S01]  /*10440*/  VIADD R21, R19, UR4 ;  /* 0x0000000413157c36 */ /* 0x000fe20008000000 */
[----:B------:R-:W-:Y:S01]  /*10450*/  PRMT R16, R25, 0x7632, R16 ;  /* 0x0000763219107816 */ /* 0x000fe20000000010 */
[----:B0-----:R-:W-:Y:S01]  /*10460*/  IMAD.WIDE R2, R17, 0x2, R14 ;  /* 0x0000000211027825 */ /* 0x001fe200078e020e */
[----:B------:R-:W-:Y:S01]  /*10470*/  ULDC UR6, c[0x0][0x228] ;  /* 0x00008a0000067ab9 */ /* 0x000fe20000000800 */
[----:B------:R-:W-:Y:S01]  /*10480*/  ULDC UR4, c[0x0][0x228] ;  /* 0x00008a0000047ab9 */ /* 0x000fe20000000800 */
[----:B------:R-:W-:Y:S01]  /*10490*/  ULDC UR7, c[0x0][0x228] ;  /* 0x00008a0000077ab9 */ /* 0x000fe20000000800 */
[C---:B-1----:R-:W-:Y:S01]  /*104a0*/  IMAD.WIDE R4, R19.reuse, 0x2, R12 ;  /* 0x0000000213047825 */ /* 0x042fe200078e020c */
[----:B------:R0:W-:Y:S01]  /*104b0*/  @P0 STG.E.U16 desc[UR16][R2.64], R0 ;  /* 0x0000000002000986 */ /* 0x0001e2000c101510 */
[----:B------:R-:W-:Y:S01]  /*104c0*/  ULDC UR8, c[0x0][0x228] ;  /* 0x00008a0000087ab9 */ /* 0x000fe20000000800 */
[----:B------:R-:W-:Y:S01]  /*104d0*/  ULDC UR9, c[0x0][0x228] ;  /* 0x00008a0000097ab9 */ /* 0x000fe20000000800 */
[----:B--2---:R-:W-:Y:S01]  /*104e0*/  IMAD.WIDE R6, R19, 0x2, R14 ;  /* 0x0000000213067825 */ /* 0x004fe200078e020e */
[----:B------:R-:W-:Y:S01]  /*104f0*/  @P5 STG.E.U16 desc[UR16][R4.64], R25 ;  /* 0x0000001904005986 */ /* 0x000fe2000c101510 */
[----:B------:R-:W-:-:S02]  /*10500*/  PRMT R18, R11, 0x7632, R18 ;  /* 0x000076320b127816 */ /* 0x000fc40000000012 */
[----:B------:R-:W-:Y:S01]  /*10510*/  IMAD.WIDE R8, R21, 0x2, R12 ;  /* 0x0000000215087825 */ /* 0x000fe200078e020c */
[----:B------:R1:W-:Y:S01]  /*10520*/  @P2 STG.E.U16 desc[UR16][R6.64], R16 ;  /* 0x0000001006002986 */ /* 0x0003e2000c101510 */
[C---:B------:R-:W-:Y:S01]  /*10530*/  ISETP.LT.AND P2, PT, R231.reuse, UR6, !P1 ;  /* 0x00000006e7007c0c */ /* 0x040fe2000cf41270 */
[----:B------:R-:W-:Y:S01]  /*10540*/  ULDC UR6, c[0x0][0x228] ;  /* 0x00008a0000067ab9 */ /* 0x000fe20000000800 */
[----:B------:R-:W-:Y:S01]  /*10550*/  VIADD R230, R230, 0x7e ;  /* 0x0000007ee6e67836 */ /* 0x000fe20000000000 */
[----:B------:R2:W-:Y:S01]  /*10560*/  @P6 STG.E.U16 desc[UR16][R8.64], R10 ;  /* 0x0000000a08006986 */ /* 0x0005e2000c101510 */
[----:B------:R-:W-:Y:S01]  /*10570*/  ISETP.LT.AND P6, PT, R231, UR4, !P4 ;  /* 0x00000004e7007c0c */ /* 0x000fe2000e7c1270 */
[----:B------:R-:W-:Y:S01]  /*10580*/  ULDC UR4, c[0x0][0x248] ;  /* 0x0000920000047ab9 */ /* 0x000fe20000000800 */
[----:B------:R-:W-:Y:S01]  /*10590*/  ISETP.LT.AND P3, PT, R250, UR6, !P3 ;  /* 0x00000006fa007c0c */ /* 0x000fe2000df61270 */
[C---:B0-----:R-:W-:Y:S01]  /*105a0*/  IMAD.WIDE R2, R21.reuse, 0x2, R14 ;  /* 0x0000000215027825 */ /* 0x041fe200078e020e */
[----:B------:R-:W-:Y:S01]  /*105b0*/  ISETP.GE.AND P0, PT, R230, UR5, PT ;  /* 0x00000005e6007c0c */ /* 0x000fe2000bf06270 */
[----:B------:R-:W-:Y:S01]  /*105c0*/  ULDC UR5, c[0x0][0x228] ;  /* 0x00008a0000057ab9 */ /* 0x000fe20000000800 */
[C---:B------:R-:W-:Y:S01]  /*105d0*/  ISETP.LT.AND P4, PT, R250.reuse, UR7, !P4 ;  /* 0x00000007fa007c0c */ /* 0x040fe2000e781270 */
[----:B-1----:R-:W-:Y:S01]  /*105e0*/  VIADD R7, R21, UR4 ;  /* 0x0000000415077c36 */ /* 0x002fe20008000000 */
[----:B------:R-:W-:Y:S01]  /*105f0*/  ISETP.LT.AND P5, PT, R231, UR5, !P0 ;  /* 0x00000005e7007c0c */ /* 0x000fe2000c7a1270 */
[----:B------:R-:W-:Y:S01]  /*10600*/  ULDC UR5, c[0x0][0x248] ;  /* 0x0000920000057ab9 */ /* 0x000fe20000000800 */
[C---:B------:R-:W-:Y:S01]  /*10610*/  ISETP.LT.AND P0, PT, R250.reuse, UR8, !P0 ;  /* 0x00000008fa007c0c */ /* 0x040fe2000c701270 */
[----:B------:R-:W-:Y:S01]  /*10620*/  VIADD R17, R7, UR5 ;  /* 0x0000000507117c36 */ /* 0x000fe20008000000 */
[----:B------:R-:W-:Y:S01]  /*10630*/  ISETP.LT.AND P1, PT, R250, UR9, !P1 ;  /* 0x00000009fa007c0c */ /* 0x000fe2000cf21270 */
[----:B------:R-:W-:Y:S01]  /*10640*/  ULDC UR4, c[0x0][0x248] ;  /* 0x0000920000047ab9 */ /* 0x000fe20000000800 */
[----:B--2---:R-:W-:Y:S01]  /*10650*/  PRMT R10, R10, 0x7632, R10 ;  /* 0x000076320a0a7816 */ /* 0x004fe2000000000a */
[----:B------:R-:W-:Y:S01]  /*10660*/  VIADD R19, R17, UR4 ;  /* 0x0000000411137c36 */ /* 0x000fe20008000000 */
[----:B------:R-:W-:Y:S01]  /*10670*/  PRMT R0, R26, 0x7632, R0 ;  /* 0x000076321a007816 */ /* 0x000fe20000000000 */
[----:B------:R-:W-:-:S02]  /*10680*/  IMAD.WIDE R4, R7, 0x2, R12 ;  /* 0x0000000207047825 */ /* 0x000fc400078e020c */
[----:B------:R0:W-:Y:S02]  /*10690*/  @P3 STG.E.U16 desc[UR16][R2.64], R10 ;  /* 0x0000000a02003986 */ /* 0x0001e4000c101510 */
[----:B------:R-:W-:Y:S02]  /*106a0*/  IMAD.WIDE R6, R7, 0x2, R14 ;  /* 0x0000000207067825 */ /* 0x000fe400078e020e */
[----:B------:R0:W-:Y:S02]  /*106b0*/  @P6 STG.E.U16 desc[UR16][R4.64], R26 ;  /* 0x0000001a04006986 */ /* 0x0001e4000c101510 */
[C---:B------:R-:W-:Y:S02]  /*106c0*/  IMAD.WIDE R8, R17.reuse, 0x2, R12 ;  /* 0x0000000211087825 */ /* 0x040fe400078e020c */
[----:B------:R0:W-:Y:S02]  /*106d0*/  @P4 STG.E.U16 desc[UR16][R6.64], R0 ;  /* 0x0000000006004986 */ /* 0x0001e4000c101510 */
[----:B------:R-:W-:-:S02]  /*106e0*/  IMAD.WIDE R16, R17, 0x2, R14 ;  /* 0x0000000211107825 */ /* 0x000fc400078e020e */
[----:B------:R0:W-:Y:S02]  /*106f0*/  @P5 STG.E.U16 desc[UR16][R8.64], R11 ;  /* 0x0000000b08005986 */ /* 0x0001e4000c101510 */
[C---:B------:R-:W-:Y:S02]  /*10700*/  IMAD.WIDE R12, R19.reuse, 0x2, R12 ;  /* 0x00000002130c7825 */ /* 0x040fe400078e020c */
[----:B------:R0:W-:Y:S02]  /*10710*/  @P0 STG.E.U16 desc[UR16][R16.64], R18 ;  /* 0x0000001210000986 */ /* 0x0001e4000c101510 */
[----:B------:R-:W-:Y:S02]  /*10720*/  IMAD.WIDE R14, R19, 0x2, R14 ;  /* 0x00000002130e7825 */ /* 0x000fe400078e020e */
[----:B------:R0:W-:Y:S01]  /*10730*/  @P2 STG.E.U16 desc[UR16][R12.64], R27 ;  /* 0x0000001b0c002986 */ /* 0x0001e2000c101510 */
[----:B------:R-:W-:Y:S05]  /*10740*/  @!P1 EXIT ;  /* 0x000000000000994d */ /* 0x000fea0003800000 */
[----:B0-----:R-:W-:-:S05]  /*10750*/  PRMT R7, R27, 0x7632, R7 ;  /* 0x000076321b077816 */ /* 0x001fca0000000007 */
[----:B------:R-:W-:Y:S01]  /*10760*/  STG.E.U16 desc[UR16][R14.64], R7 ;  /* 0x000000070e007986 */ /* 0x000fe2000c101510 */
[----:B------:R-:W-:Y:S05]  /*10770*/  EXIT ;  /* 0x000000000000794d */ /* 0x000fea0003800000 */
.L_x_2:
[----:B------:R-:W-:-:S00]  /*10780*/  BRA `(.L_x_2) ;  /* 0xfffffffc00fc7947 */ /* 0x000fc0000383ffff */
[----:B------:R-:W-:-:S00]  /*10790*/  NOP ;  /* 0x0000000000007918 */ /* 0x000fc00000000000 */
        /* <DEDUP_REMOVED lines=14> */
.L_x_3:


//--------------------- .nv.shared.matmul_kernel  --------------------------
	.section	.nv.shared.matmul_kernel,"aw",@nobits
	.sectionflags	@""
	.align	16
	.zero		1024


//--------------------- .nv.shared.reserved.0     --------------------------
	.section	.nv.shared.reserved.0,"aw",@nobits
	.weak		__nv_reservedSMEM_offset_0_alias
	.size		__nv_reservedSMEM_offset_0_alias, 0, 0
	.other		__nv_reservedSMEM_offset_0_alias,@"STO_CUDA_RESERVED_SHARED STV_DEFAULT"
__nv_reservedSMEM_offset_0_alias:
	.zero		0


//--------------------- .nv.constant0.matmul_kernel --------------------------
	.section	.nv.constant0.matmul_kernel,"a",@progbits
	.sectionflags	@""
	.align	4
.nv.constant0.matmul_kernel:
	.zero		608


//--------------------- SYMBOLS --------------------------

	.type		.nv.reservedSmem.offset0,@object
	.size		.nv.reservedSmem.offset0,0x4
